//
// Generated by NVIDIA NVVM Compiler
//
// Compiler Build ID: CL-36424714
// Cuda compilation tools, release 13.0, V13.0.88
// Based on NVVM 20.0.0
//

.version 9.0
.target sm_100
.address_size 64

	// .globl	blkLimit
// _ZZ10shmemLimitE2s1 has been demoted
// _ZZ10shmemLimitE2s2 has been demoted

.visible .entry blkLimit(
	.param .u64 .ptr .align 1 blkLimit_param_0,
	.param .u32 blkLimit_param_1
)
{
	.reg .pred 	%p<2>;
	.reg .b32 	%r<6>;
	.reg .b32 	%f<3>;
	.reg .b64 	%rd<5>;

	ld.param.u64 	%rd1, [blkLimit_param_0];
	ld.param.u32 	%r2, [blkLimit_param_1];
	mov.u32 	%r3, %ctaid.x;
	mov.u32 	%r4, %ntid.x;
	mov.u32 	%r5, %tid.x;
	mad.lo.s32 	%r1, %r3, %r4, %r5;
	setp.ge.u32 	%p1, %r1, %r2;
	@%p1 bra 	$L__BB0_2;
	cvta.to.global.u64 	%rd2, %rd1;
	mul.wide.u32 	%rd3, %r1, 32;
	add.s64 	%rd4, %rd2, %rd3;
	ld.global.f32 	%f1, [%rd4];
	add.f32 	%f2, %f1, 0f3F800000;
	st.global.f32 	[%rd4], %f2;
$L__BB0_2:
	ret;

}
	// .globl	regsLimit
.visible .entry regsLimit(
	.param .u64 .ptr .align 1 regsLimit_param_0,
	.param .u32 regsLimit_param_1
)
{
	.reg .pred 	%p<2>;
	.reg .b32 	%r<20>;
	.reg .b32 	%f<197>;
	.reg .b64 	%rd<6>;

	ld.param.u32 	%r1, [regsLimit_param_1];
	mov.u32 	%r2, %ctaid.x;
	mov.u32 	%r3, %ntid.x;
	mov.u32 	%r4, %tid.x;
	mad.lo.s32 	%r5, %r2, %r3, %r4;
	setp.ge.u32 	%p1, %r5, %r1;
	@%p1 bra 	$L__BB1_2;
	ld.param.u64 	%rd5, [regsLimit_param_0];
	cvta.to.global.u64 	%rd2, %rd5;
	mul.wide.u32 	%rd3, %r5, 32;
	add.s64 	%rd4, %rd2, %rd3;
	ld.global.f32 	%f1, [%rd4];
	ld.global.f32 	%f2, [%rd4+4];
	ld.global.f32 	%f3, [%rd4+8];
	ld.global.f32 	%f4, [%rd4+12];
	ld.global.f32 	%f5, [%rd4+16];
	ld.global.f32 	%f6, [%rd4+20];
	ld.global.f32 	%f7, [%rd4+24];
	ld.global.f32 	%f8, [%rd4+28];
	mul.f32 	%f9, %f1, %f5;
	sub.f32 	%f10, %f8, %f9;
	add.f32 	%f11, %f1, %f10;
	add.f32 	%f12, %f8, %f11;
	sub.f32 	%f13, %f12, %f2;
	mul.f32 	%f14, %f2, %f13;
	fma.rn.f32 	%f15, %f4, %f14, %f3;
	sub.f32 	%f16, %f3, %f15;
	fma.rn.f32 	%f17, %f4, 0f3F000000, %f16;
	add.f32 	%f18, %f4, %f17;
	mul.f32 	%f19, %f5, %f18;
	div.rn.f32 	%f20, %f19, 0f40A00000;
	mul.f32 	%f21, %f5, %f20;
	div.rn.f32 	%f22, %f21, %f16;
	div.rn.f32 	%f23, %f6, 0f41300000;
	add.f32 	%f24, %f23, %f22;
	sub.f32 	%f25, %f6, %f24;
	sqrt.rn.f32 	%f26, %f7;
	fma.rn.f32 	%f27, %f26, %f11, %f25;
	add.f32 	%f28, %f7, %f27;
	sub.f32 	%f29, %f28, %f14;
	fma.rn.f32 	%f30, %f8, 0f3BBB989D, 0f3F000000;
	cvt.sat.f32.f32 	%f31, %f30;
	mov.f32 	%f32, 0f4B400001;
	mov.f32 	%f33, 0f437C0000;
	fma.rm.f32 	%f34, %f31, %f33, %f32;
	add.f32 	%f35, %f34, 0fCB40007F;
	neg.f32 	%f36, %f35;
	fma.rn.f32 	%f37, %f8, 0f3FB8AA3B, %f36;
	fma.rn.f32 	%f38, %f8, 0f32A57060, %f37;
	mov.b32 	%r10, %f34;
	shl.b32 	%r11, %r10, 23;
	mov.b32 	%f39, %r11;
	ex2.approx.ftz.f32 	%f40, %f38;
	mul.f32 	%f41, %f40, %f39;
	sub.f32 	%f42, %f29, %f41;
	mul.f32 	%f43, %f8, %f42;
	mul.f32 	%f44, %f1, %f21;
	sub.f32 	%f45, %f43, %f44;
	add.f32 	%f46, %f11, %f45;
	add.f32 	%f47, %f43, %f46;
	sub.f32 	%f48, %f47, %f2;
	mul.f32 	%f49, %f14, %f48;
	fma.rn.f32 	%f50, %f18, %f49, %f3;
	sub.f32 	%f51, %f16, %f50;
	fma.rn.f32 	%f52, %f4, 0f3F000000, %f51;
	add.f32 	%f53, %f18, %f52;
	mul.f32 	%f54, %f5, %f53;
	div.rn.f32 	%f55, %f54, 0f40A00000;
	mul.f32 	%f56, %f21, %f55;
	div.rn.f32 	%f57, %f56, %f51;
	add.f32 	%f58, %f23, %f57;
	sub.f32 	%f59, %f25, %f58;
	fma.rn.f32 	%f60, %f26, %f46, %f59;
	add.f32 	%f61, %f28, %f60;
	sub.f32 	%f62, %f61, %f49;
	sub.f32 	%f63, %f62, %f41;
	mul.f32 	%f64, %f43, %f63;
	mul.f32 	%f65, %f11, %f56;
	sub.f32 	%f66, %f64, %f65;
	add.f32 	%f67, %f46, %f66;
	add.f32 	%f68, %f64, %f67;
	sub.f32 	%f69, %f68, %f14;
	mul.f32 	%f70, %f49, %f69;
	fma.rn.f32 	%f71, %f53, %f70, %f16;
	sub.f32 	%f72, %f51, %f71;
	fma.rn.f32 	%f73, %f18, 0f3F000000, %f72;
	add.f32 	%f74, %f53, %f73;
	mul.f32 	%f75, %f21, %f74;
	div.rn.f32 	%f76, %f75, 0f40A00000;
	mul.f32 	%f77, %f56, %f76;
	div.rn.f32 	%f78, %f77, %f72;
	div.rn.f32 	%f79, %f25, 0f41300000;
	add.f32 	%f80, %f79, %f78;
	sub.f32 	%f81, %f59, %f80;
	sqrt.rn.f32 	%f82, %f28;
	fma.rn.f32 	%f83, %f82, %f67, %f81;
	add.f32 	%f84, %f61, %f83;
	sub.f32 	%f85, %f84, %f70;
	fma.rn.f32 	%f86, %f43, 0f3BBB989D, 0f3F000000;
	cvt.sat.f32.f32 	%f87, %f86;
	fma.rm.f32 	%f88, %f87, %f33, %f32;
	add.f32 	%f89, %f88, 0fCB40007F;
	neg.f32 	%f90, %f89;
	fma.rn.f32 	%f91, %f43, 0f3FB8AA3B, %f90;
	fma.rn.f32 	%f92, %f43, 0f32A57060, %f91;
	mov.b32 	%r12, %f88;
	shl.b32 	%r13, %r12, 23;
	mov.b32 	%f93, %r13;
	ex2.approx.ftz.f32 	%f94, %f92;
	mul.f32 	%f95, %f94, %f93;
	sub.f32 	%f96, %f85, %f95;
	mul.f32 	%f97, %f64, %f96;
	mul.f32 	%f98, %f46, %f77;
	sub.f32 	%f99, %f97, %f98;
	add.f32 	%f100, %f67, %f99;
	add.f32 	%f101, %f97, %f100;
	sub.f32 	%f102, %f101, %f49;
	mul.f32 	%f103, %f70, %f102;
	fma.rn.f32 	%f104, %f74, %f103, %f51;
	sub.f32 	%f105, %f72, %f104;
	fma.rn.f32 	%f106, %f53, 0f3F000000, %f105;
	add.f32 	%f107, %f74, %f106;
	mul.f32 	%f108, %f56, %f107;
	div.rn.f32 	%f109, %f108, 0f40A00000;
	mul.f32 	%f110, %f77, %f109;
	div.rn.f32 	%f111, %f110, %f105;
	div.rn.f32 	%f112, %f59, 0f41300000;
	add.f32 	%f113, %f112, %f111;
	sub.f32 	%f114, %f81, %f113;
	sqrt.rn.f32 	%f115, %f61;
	fma.rn.f32 	%f116, %f115, %f100, %f114;
	add.f32 	%f117, %f84, %f116;
	sub.f32 	%f118, %f117, %f103;
	fma.rn.f32 	%f119, %f64, 0f3BBB989D, 0f3F000000;
	cvt.sat.f32.f32 	%f120, %f119;
	fma.rm.f32 	%f121, %f120, %f33, %f32;
	add.f32 	%f122, %f121, 0fCB40007F;
	neg.f32 	%f123, %f122;
	fma.rn.f32 	%f124, %f64, 0f3FB8AA3B, %f123;
	fma.rn.f32 	%f125, %f64, 0f32A57060, %f124;
	mov.b32 	%r14, %f121;
	shl.b32 	%r15, %r14, 23;
	mov.b32 	%f126, %r15;
	ex2.approx.ftz.f32 	%f127, %f125;
	mul.f32 	%f128, %f127, %f126;
	sub.f32 	%f129, %f118, %f128;
	mul.f32 	%f130, %f97, %f129;
	mul.f32 	%f131, %f67, %f110;
	sub.f32 	%f132, %f130, %f131;
	add.f32 	%f133, %f100, %f132;
	add.f32 	%f134, %f130, %f133;
	sub.f32 	%f135, %f134, %f70;
	mul.f32 	%f136, %f103, %f135;
	fma.rn.f32 	%f137, %f107, %f136, %f72;
	sub.f32 	%f138, %f105, %f137;
	fma.rn.f32 	%f139, %f74, 0f3F000000, %f138;
	add.f32 	%f140, %f107, %f139;
	mul.f32 	%f141, %f77, %f140;
	div.rn.f32 	%f142, %f141, 0f40A00000;
	mul.f32 	%f143, %f110, %f142;
	div.rn.f32 	%f144, %f143, %f138;
	div.rn.f32 	%f145, %f81, 0f41300000;
	add.f32 	%f146, %f145, %f144;
	sub.f32 	%f147, %f114, %f146;
	sqrt.rn.f32 	%f148, %f84;
	fma.rn.f32 	%f149, %f148, %f133, %f147;
	add.f32 	%f150, %f117, %f149;
	sub.f32 	%f151, %f150, %f136;
	fma.rn.f32 	%f152, %f97, 0f3BBB989D, 0f3F000000;
	cvt.sat.f32.f32 	%f153, %f152;
	fma.rm.f32 	%f154, %f153, %f33, %f32;
	add.f32 	%f155, %f154, 0fCB40007F;
	neg.f32 	%f156, %f155;
	fma.rn.f32 	%f157, %f97, 0f3FB8AA3B, %f156;
	fma.rn.f32 	%f158, %f97, 0f32A57060, %f157;
	mov.b32 	%r16, %f154;
	shl.b32 	%r17, %r16, 23;
	mov.b32 	%f159, %r17;
	ex2.approx.ftz.f32 	%f160, %f158;
	mul.f32 	%f161, %f160, %f159;
	sub.f32 	%f162, %f151, %f161;
	mul.f32 	%f163, %f130, %f162;
	mul.f32 	%f164, %f100, %f143;
	sub.f32 	%f165, %f163, %f164;
	add.f32 	%f166, %f133, %f165;
	add.f32 	%f167, %f163, %f166;
	sub.f32 	%f168, %f167, %f103;
	mul.f32 	%f169, %f136, %f168;
	fma.rn.f32 	%f170, %f140, %f169, %f105;
	sub.f32 	%f171, %f138, %f170;
	fma.rn.f32 	%f172, %f107, 0f3F000000, %f171;
	add.f32 	%f173, %f140, %f172;
	mul.f32 	%f174, %f110, %f173;
	div.rn.f32 	%f175, %f174, 0f40A00000;
	mul.f32 	%f176, %f143, %f175;
	div.rn.f32 	%f177, %f176, %f171;
	div.rn.f32 	%f178, %f114, 0f41300000;
	add.f32 	%f179, %f178, %f177;
	sub.f32 	%f180, %f147, %f179;
	sqrt.rn.f32 	%f181, %f117;
	fma.rn.f32 	%f182, %f181, %f166, %f180;
	add.f32 	%f183, %f150, %f182;
	sub.f32 	%f184, %f183, %f169;
	fma.rn.f32 	%f185, %f130, 0f3BBB989D, 0f3F000000;
	cvt.sat.f32.f32 	%f186, %f185;
	fma.rm.f32 	%f187, %f186, %f33, %f32;
	add.f32 	%f188, %f187, 0fCB40007F;
	neg.f32 	%f189, %f188;
	fma.rn.f32 	%f190, %f130, 0f3FB8AA3B, %f189;
	fma.rn.f32 	%f191, %f130, 0f32A57060, %f190;
	mov.b32 	%r18, %f187;
	shl.b32 	%r19, %r18, 23;
	mov.b32 	%f192, %r19;
	ex2.approx.ftz.f32 	%f193, %f191;
	mul.f32 	%f194, %f193, %f192;
	sub.f32 	%f195, %f184, %f194;
	mul.f32 	%f196, %f163, %f195;
	st.global.f32 	[%rd4], %f166;
	st.global.f32 	[%rd4+4], %f169;
	st.global.f32 	[%rd4+8], %f171;
	st.global.f32 	[%rd4+12], %f173;
	st.global.f32 	[%rd4+16], %f176;
	st.global.f32 	[%rd4+20], %f180;
	st.global.f32 	[%rd4+24], %f183;
	st.global.f32 	[%rd4+28], %f196;
$L__BB1_2:
	ret;

}
	// .globl	shmemLimit
.visible .entry shmemLimit(
	.param .u64 .ptr .align 1 shmemLimit_param_0,
	.param .u32 shmemLimit_param_1
)
{
	.reg .pred 	%p<2>;
	.reg .b32 	%r<16>;
	.reg .b32 	%f<93>;
	.reg .b64 	%rd<6>;
	// demoted variable
	.shared .align 4 .b8 _ZZ10shmemLimitE2s1[4096];
	// demoted variable
	.shared .align 4 .b8 _ZZ10shmemLimitE2s2[4096];
	ld.param.u32 	%r2, [shmemLimit_param_1];
	mov.u32 	%r3, %ctaid.x;
	mov.u32 	%r4, %ntid.x;
	mov.u32 	%r5, %tid.x;
	mad.lo.s32 	%r1, %r3, %r4, %r5;
	setp.ge.u32 	%p1, %r1, %r2;
	@%p1 bra 	$L__BB2_2;
	ld.param.u64 	%rd5, [shmemLimit_param_0];
	cvta.to.global.u64 	%rd2, %rd5;
	mul.wide.u32 	%rd3, %r1, 32;
	add.s64 	%rd4, %rd2, %rd3;
	ld.global.f32 	%f1, [%rd4];
	ld.global.f32 	%f2, [%rd4+4];
	ld.global.f32 	%f3, [%rd4+8];
	ld.global.f32 	%f4, [%rd4+12];
	ld.global.f32 	%f5, [%rd4+16];
	ld.global.f32 	%f6, [%rd4+20];
	ld.global.f32 	%f7, [%rd4+24];
	ld.global.f32 	%f8, [%rd4+28];
	shl.b32 	%r7, %r5, 5;
	mov.u32 	%r8, _ZZ10shmemLimitE2s1;
	add.s32 	%r9, %r8, %r7;
	st.shared.f32 	[%r9], %f1;
	st.shared.f32 	[%r9+4], %f2;
	st.shared.f32 	[%r9+8], %f3;
	st.shared.f32 	[%r9+12], %f4;
	st.shared.f32 	[%r9+16], %f5;
	st.shared.f32 	[%r9+20], %f6;
	st.shared.f32 	[%r9+24], %f7;
	st.shared.f32 	[%r9+28], %f8;
	mul.f32 	%f9, %f1, %f5;
	sub.f32 	%f10, %f8, %f9;
	add.f32 	%f11, %f1, %f10;
	add.f32 	%f12, %f8, %f11;
	sub.f32 	%f13, %f12, %f2;
	mul.f32 	%f14, %f2, %f13;
	fma.rn.f32 	%f15, %f4, %f14, %f3;
	sub.f32 	%f16, %f3, %f15;
	fma.rn.f32 	%f17, %f4, 0f3F000000, %f16;
	add.f32 	%f18, %f4, %f17;
	mul.f32 	%f19, %f5, %f18;
	div.rn.f32 	%f20, %f19, 0f40A00000;
	mul.f32 	%f21, %f5, %f20;
	div.rn.f32 	%f22, %f21, %f16;
	div.rn.f32 	%f23, %f6, 0f41300000;
	add.f32 	%f24, %f23, %f22;
	sub.f32 	%f25, %f6, %f24;
	sqrt.rn.f32 	%f26, %f7;
	fma.rn.f32 	%f27, %f11, %f26, %f25;
	add.f32 	%f28, %f7, %f27;
	sub.f32 	%f29, %f28, %f14;
	fma.rn.f32 	%f30, %f8, 0f3BBB989D, 0f3F000000;
	cvt.sat.f32.f32 	%f31, %f30;
	mov.f32 	%f32, 0f4B400001;
	mov.f32 	%f33, 0f437C0000;
	fma.rm.f32 	%f34, %f31, %f33, %f32;
	add.f32 	%f35, %f34, 0fCB40007F;
	neg.f32 	%f36, %f35;
	fma.rn.f32 	%f37, %f8, 0f3FB8AA3B, %f36;
	fma.rn.f32 	%f38, %f8, 0f32A57060, %f37;
	mov.b32 	%r10, %f34;
	shl.b32 	%r11, %r10, 23;
	mov.b32 	%f39, %r11;
	ex2.approx.ftz.f32 	%f40, %f38;
	mul.f32 	%f41, %f40, %f39;
	sub.f32 	%f42, %f29, %f41;
	mul.f32 	%f43, %f8, %f42;
	mov.u32 	%r12, _ZZ10shmemLimitE2s2;
	add.s32 	%r13, %r12, %r7;
	st.shared.f32 	[%r13], %f11;
	st.shared.f32 	[%r13+4], %f14;
	st.shared.f32 	[%r13+8], %f16;
	st.shared.f32 	[%r13+12], %f18;
	st.shared.f32 	[%r13+16], %f21;
	st.shared.f32 	[%r13+20], %f25;
	st.shared.f32 	[%r13+24], %f28;
	st.shared.f32 	[%r13+28], %f43;
	bar.sync 	0;
	ld.shared.f32 	%f44, [%r9+96];
	ld.shared.f32 	%f45, [%r9+100];
	ld.shared.f32 	%f46, [%r9+104];
	ld.shared.f32 	%f47, [%r9+108];
	ld.shared.f32 	%f48, [%r9+112];
	ld.shared.f32 	%f49, [%r9+116];
	ld.shared.f32 	%f50, [%r9+120];
	ld.shared.f32 	%f51, [%r9+124];
	ld.shared.f32 	%f52, [%r13+224];
	ld.shared.f32 	%f53, [%r13+228];
	ld.shared.f32 	%f54, [%r13+232];
	ld.shared.f32 	%f55, [%r13+236];
	ld.shared.f32 	%f56, [%r13+240];
	ld.shared.f32 	%f57, [%r13+244];
	ld.shared.f32 	%f58, [%r13+248];
	ld.shared.f32 	%f59, [%r13+252];
	mul.f32 	%f60, %f44, %f56;
	sub.f32 	%f61, %f59, %f60;
	add.f32 	%f62, %f52, %f61;
	add.f32 	%f63, %f59, %f62;
	sub.f32 	%f64, %f63, %f45;
	mul.f32 	%f65, %f53, %f64;
	fma.rn.f32 	%f66, %f55, %f65, %f46;
	sub.f32 	%f67, %f54, %f66;
	fma.rn.f32 	%f68, %f47, 0f3F000000, %f67;
	add.f32 	%f69, %f55, %f68;
	mul.f32 	%f70, %f48, %f69;
	div.rn.f32 	%f71, %f70, 0f40A00000;
	mul.f32 	%f72, %f56, %f71;
	div.rn.f32 	%f73, %f72, %f67;
	div.rn.f32 	%f74, %f49, 0f41300000;
	add.f32 	%f75, %f74, %f73;
	sub.f32 	%f76, %f57, %f75;
	sqrt.rn.f32 	%f77, %f50;
	fma.rn.f32 	%f78, %f77, %f62, %f76;
	add.f32 	%f79, %f58, %f78;
	sub.f32 	%f80, %f79, %f65;
	fma.rn.f32 	%f81, %f51, 0f3BBB989D, 0f3F000000;
	cvt.sat.f32.f32 	%f82, %f81;
	fma.rm.f32 	%f83, %f82, %f33, %f32;
	add.f32 	%f84, %f83, 0fCB40007F;
	neg.f32 	%f85, %f84;
	fma.rn.f32 	%f86, %f51, 0f3FB8AA3B, %f85;
	fma.rn.f32 	%f87, %f51, 0f32A57060, %f86;
	mov.b32 	%r14, %f83;
	shl.b32 	%r15, %r14, 23;
	mov.b32 	%f88, %r15;
	ex2.approx.ftz.f32 	%f89, %f87;
	mul.f32 	%f90, %f89, %f88;
	sub.f32 	%f91, %f80, %f90;
	mul.f32 	%f92, %f59, %f91;
	st.global.f32 	[%rd4], %f62;
	st.global.f32 	[%rd4+4], %f65;
	st.global.f32 	[%rd4+8], %f67;
	st.global.f32 	[%rd4+12], %f69;
	st.global.f32 	[%rd4+16], %f72;
	st.global.f32 	[%rd4+20], %f76;
	st.global.f32 	[%rd4+24], %f79;
	st.global.f32 	[%rd4+28], %f92;
$L__BB2_2:
	ret;

}


// ===== COMPILED SASS (sm_100) =====

	.target	sm_100

	.elftype	@"ET_EXEC"


//--------------------- .note.nv.tkinfo           --------------------------
	.section	.note.nv.tkinfo,"",@"SHT_NOTE"
	.sectionflags	@"SHF_NOTE_NV_TKINFO"
	.tkinfo
        /*0018*/ 	.word	0x00000002
        /*0030*/ 	.string	""
        /*0030*/ 	.string	"ptxas"
        /*0030*/ 	.string	"Cuda compilation tools, release 13.0, V13.0.88"
        /*0030*/ 	.string	"Build cuda_13.0.r13.0/compiler.36424714_0"
        /*0030*/ 	.string	"-arch sm_100 -m 64 "



//--------------------- .note.nv.cuinfo           --------------------------
	.section	.note.nv.cuinfo,"",@"SHT_NOTE"
	.sectionflags	@"SHF_NOTE_NV_CUINFO"
        /*0018*/ 	.short	0x0002
        /*001a*/ 	.short	0x0064
        /*001c*/ 	.short	0x0082
	.zero		2


//--------------------- .nv.info                  --------------------------
	.section	.nv.info,"",@"SHT_CUDA_INFO"
	.align	4


	//----- nvinfo : EIATTR_REGCOUNT
	.align		4
        /*0000*/ 	.byte	0x04, 0x2f
        /*0002*/ 	.short	(.L_1 - .L_0)
	.align		4
.L_0:
        /*0004*/ 	.word	index@(blkLimit)
        /*0008*/ 	.word	0x00000008


	//----- nvinfo : EIATTR_FRAME_SIZE
	.align		4
.L_1:
        /*000c*/ 	.byte	0x04, 0x11
        /*000e*/ 	.short	(.L_3 - .L_2)
	.align		4
.L_2:
        /*0010*/ 	.word	index@(blkLimit)
        /*0014*/ 	.word	0x00000000


	//----- nvinfo : EIATTR_REGCOUNT
	.align		4
.L_3:
        /*0018*/ 	.byte	0x04, 0x2f
        /*001a*/ 	.short	(.L_5 - .L_4)
	.align		4
.L_4:
        /*001c*/ 	.word	index@(regsLimit)
        /*0020*/ 	.word	0x00000020


	//----- nvinfo : EIATTR_FRAME_SIZE
	.align		4
.L_5:
        /*0024*/ 	.byte	0x04, 0x11
        /*0026*/ 	.short	(.L_7 - .L_6)
	.align		4
.L_6:
        /*0028*/ 	.word	index@($__internal_3_$__cuda_sm3x_div_rn_noftz_f32_slowpath)
        /*002c*/ 	.word	0x00000000


	//----- nvinfo : EIATTR_FRAME_SIZE
	.align		4
.L_7:
        /*0030*/ 	.byte	0x04, 0x11
        /*0032*/ 	.short	(.L_9 - .L_8)
	.align		4
.L_8:
        /*0034*/ 	.word	index@($__internal_2_$__cuda_sm20_sqrt_rn_f32_slowpath)
        /*0038*/ 	.word	0x00000000


	//----- nvinfo : EIATTR_FRAME_SIZE
	.align		4
.L_9:
        /*003c*/ 	.byte	0x04, 0x11
        /*003e*/ 	.short	(.L_11 - .L_10)
	.align		4
.L_10:
        /*0040*/ 	.word	index@(regsLimit)
        /*0044*/ 	.word	0x00000000


	//----- nvinfo : EIATTR_REGCOUNT
	.align		4
.L_11:
        /*0048*/ 	.byte	0x04, 0x2f
        /*004a*/ 	.short	(.L_13 - .L_12)
	.align		4
.L_12:
        /*004c*/ 	.word	index@(shmemLimit)
        /*0050*/ 	.word	0x0000001e


	//----- nvinfo : EIATTR_FRAME_SIZE
	.align		4
.L_13:
        /*0054*/ 	.byte	0x04, 0x11
        /*0056*/ 	.short	(.L_15 - .L_14)
	.align		4
.L_14:
        /*0058*/ 	.word	index@($__internal_1_$__cuda_sm3x_div_rn_noftz_f32_slowpath)
        /*005c*/ 	.word	0x00000000


	//----- nvinfo : EIATTR_FRAME_SIZE
	.align		4
.L_15:
        /*0060*/ 	.byte	0x04, 0x11
        /*0062*/ 	.short	(.L_17 - .L_16)
	.align		4
.L_16:
        /*0064*/ 	.word	index@($__internal_0_$__cuda_sm20_sqrt_rn_f32_slowpath)
        /*0068*/ 	.word	0x00000000


	//----- nvinfo : EIATTR_FRAME_SIZE
	.align		4
.L_17:
        /*006c*/ 	.byte	0x04, 0x11
        /*006e*/ 	.short	(.L_19 - .L_18)
	.align		4
.L_18:
        /*0070*/ 	.word	index@(shmemLimit)
        /*0074*/ 	.word	0x00000000


	//----- nvinfo : EIATTR_MIN_STACK_SIZE
	.align		4
.L_19:
        /*0078*/ 	.byte	0x04, 0x12
        /*007a*/ 	.short	(.L_21 - .L_20)
	.align		4
.L_20:
        /*007c*/ 	.word	index@(shmemLimit)
        /*0080*/ 	.word	0x00000000


	//----- nvinfo : EIATTR_MIN_STACK_SIZE
	.align		4
.L_21:
        /*0084*/ 	.byte	0x04, 0x12
        /*0086*/ 	.short	(.L_23 - .L_22)
	.align		4
.L_22:
        /*0088*/ 	.word	index@(regsLimit)
        /*008c*/ 	.word	0x00000000


	//----- nvinfo : EIATTR_MIN_STACK_SIZE
	.align		4
.L_23:
        /*0090*/ 	.byte	0x04, 0x12
        /*0092*/ 	.short	(.L_25 - .L_24)
	.align		4
.L_24:
        /*0094*/ 	.word	index@(blkLimit)
        /*0098*/ 	.word	0x00000000
.L_25:


//--------------------- .nv.compat                --------------------------
	.section	.nv.compat,"",@"SHT_CUDA_COMPAT_INFO"
	.align	4
        /*0000*/ 	.byte	0x02, 0x09, 0x00, 0x00, 0x02, 0x02, 0x01, 0x00, 0x02, 0x05, 0x05, 0x00, 0x03, 0x07, 0x01, 0x01
        /*0010*/ 	.byte	0x02, 0x03, 0x00, 0x00, 0x02, 0x06, 0x01, 0x00, 0x04, 0x0b, 0x08, 0x00, 0x01, 0x00, 0x00, 0x00
        /*0020*/ 	.byte	0x00, 0x00, 0x00, 0x00


//--------------------- .nv.info.shmemLimit       --------------------------
	.section	.nv.info.shmemLimit,"",@"SHT_CUDA_INFO"
	.sectionflags	@""
	.align	4


	//----- nvinfo : EIATTR_CUDA_API_VERSION
	.align		4
        /*0000*/ 	.byte	0x04, 0x37
        /*0002*/ 	.short	(.L_27 - .L_26)
.L_26:
        /*0004*/ 	.word	0x00000082


	//----- nvinfo : EIATTR_KPARAM_INFO
	.align		4
.L_27:
        /*0008*/ 	.byte	0x04, 0x17
        /*000a*/ 	.short	(.L_29 - .L_28)
.L_28:
        /*000c*/ 	.word	0x00000000
        /*0010*/ 	.short	0x0001
        /*0012*/ 	.short	0x0008
        /*0014*/ 	.byte	0x00, 0xf0, 0x11, 0x00


	//----- nvinfo : EIATTR_KPARAM_INFO
	.align		4
.L_29:
        /*0018*/ 	.byte	0x04, 0x17
        /*001a*/ 	.short	(.L_31 - .L_30)
.L_30:
        /*001c*/ 	.word	0x00000000
        /*0020*/ 	.short	0x0000
        /*0022*/ 	.short	0x0000
        /*0024*/ 	.byte	0x00, 0xf5, 0x21, 0x00


	//----- nvinfo : EIATTR_SPARSE_MMA_MASK
	.align		4
.L_31:
        /*0028*/ 	.byte	0x03, 0x50
        /*002a*/ 	.short	0x0000


	//----- nvinfo : EIATTR_MAXREG_COUNT
	.align		4
        /*002c*/ 	.byte	0x03, 0x1b
        /*002e*/ 	.short	0x00ff


	//----- nvinfo : EIATTR_NUM_BARRIERS
	.align		4
        /*0030*/ 	.byte	0x02, 0x4c
        /*0032*/ 	.byte	0x01
	.zero		1


	//----- nvinfo : EIATTR_MERCURY_ISA_VERSION
	.align		4
        /*0034*/ 	.byte	0x03, 0x5f
        /*0036*/ 	.short	0x0101


	//----- nvinfo : EIATTR_VRC_CTA_INIT_COUNT
	.align		4
        /*0038*/ 	.byte	0x02, 0x4a
	.zero		1
	.zero		1


	//----- nvinfo : EIATTR_EXIT_INSTR_OFFSETS
	.align		4
        /*003c*/ 	.byte	0x04, 0x1c
        /*003e*/ 	.short	(.L_33 - .L_32)


	//   ....[0]....
.L_32:
        /*0040*/ 	.word	0x00000070


	//   ....[1]....
        /*0044*/ 	.word	0x00000d70


	//----- nvinfo : EIATTR_CRS_STACK_SIZE
	.align		4
.L_33:
        /*0048*/ 	.byte	0x04, 0x1e
        /*004a*/ 	.short	(.L_35 - .L_34)
.L_34:
        /*004c*/ 	.word	0x00000000


	//----- nvinfo : EIATTR_CBANK_PARAM_SIZE
	.align		4
.L_35:
        /*0050*/ 	.byte	0x03, 0x19
        /*0052*/ 	.short	0x000c


	//----- nvinfo : EIATTR_PARAM_CBANK
	.align		4
        /*0054*/ 	.byte	0x04, 0x0a
        /*0056*/ 	.short	(.L_37 - .L_36)
	.align		4
.L_36:
        /*0058*/ 	.word	index@(.nv.constant0.shmemLimit)
        /*005c*/ 	.short	0x0380
        /*005e*/ 	.short	0x000c


	//----- nvinfo : EIATTR_SW_WAR
	.align		4
.L_37:
        /*0060*/ 	.byte	0x04, 0x36
        /*0062*/ 	.short	(.L_39 - .L_38)
.L_38:
        /*0064*/ 	.word	0x00000008
.L_39:


//--------------------- .nv.info.regsLimit        --------------------------
	.section	.nv.info.regsLimit,"",@"SHT_CUDA_INFO"
	.sectionflags	@""
	.align	4


	//----- nvinfo : EIATTR_CUDA_API_VERSION
	.align		4
        /*0000*/ 	.byte	0x04, 0x37
        /*0002*/ 	.short	(.L_41 - .L_40)
.L_40:
        /*0004*/ 	.word	0x00000082


	//----- nvinfo : EIATTR_KPARAM_INFO
	.align		4
.L_41:
        /*0008*/ 	.byte	0x04, 0x17
        /*000a*/ 	.short	(.L_43 - .L_42)
.L_42:
        /*000c*/ 	.word	0x00000000
        /*0010*/ 	.short	0x0001
        /*0012*/ 	.short	0x0008
        /*0014*/ 	.byte	0x00, 0xf0, 0x11, 0x00


	//----- nvinfo : EIATTR_KPARAM_INFO
	.align		4
.L_43:
        /*0018*/ 	.byte	0x04, 0x17
        /*001a*/ 	.short	(.L_45 - .L_44)
.L_44:
        /*001c*/ 	.word	0x00000000
        /*0020*/ 	.short	0x0000
        /*0022*/ 	.short	0x0000
        /*0024*/ 	.byte	0x00, 0xf5, 0x21, 0x00


	//----- nvinfo : EIATTR_SPARSE_MMA_MASK
	.align		4
.L_45:
        /*0028*/ 	.byte	0x03, 0x50
        /*002a*/ 	.short	0x0000


	//----- nvinfo : EIATTR_MAXREG_COUNT
	.align		4
        /*002c*/ 	.byte	0x03, 0x1b
        /*002e*/ 	.short	0x00ff


	//----- nvinfo : EIATTR_MERCURY_ISA_VERSION
	.align		4
        /*0030*/ 	.byte	0x03, 0x5f
        /*0032*/ 	.short	0x0101


	//----- nvinfo : EIATTR_VRC_CTA_INIT_COUNT
	.align		4
        /*0034*/ 	.byte	0x02, 0x4a
	.zero		1
	.zero		1


	//----- nvinfo : EIATTR_EXIT_INSTR_OFFSETS
	.align		4
        /*0038*/ 	.byte	0x04, 0x1c
        /*003a*/ 	.short	(.L_47 - .L_46)


	//   ....[0]....
.L_46:
        /*003c*/ 	.word	0x00000070


	//   ....[1]....
        /*0040*/ 	.word	0x00001f50


	//----- nvinfo : EIATTR_CRS_STACK_SIZE
	.align		4
.L_47:
        /*0044*/ 	.byte	0x04, 0x1e
        /*0046*/ 	.short	(.L_49 - .L_48)
.L_48:
        /*0048*/ 	.word	0x00000000


	//----- nvinfo : EIATTR_CBANK_PARAM_SIZE
	.align		4
.L_49:
        /*004c*/ 	.byte	0x03, 0x19
        /*004e*/ 	.short	0x000c


	//----- nvinfo : EIATTR_PARAM_CBANK
	.align		4
        /*0050*/ 	.byte	0x04, 0x0a
        /*0052*/ 	.short	(.L_51 - .L_50)
	.align		4
.L_50:
        /*0054*/ 	.word	index@(.nv.constant0.regsLimit)
        /*0058*/ 	.short	0x0380
        /*005a*/ 	.short	0x000c


	//----- nvinfo : EIATTR_SW_WAR
	.align		4
.L_51:
        /*005c*/ 	.byte	0x04, 0x36
        /*005e*/ 	.short	(.L_53 - .L_52)
.L_52:
        /*0060*/ 	.word	0x00000008
.L_53:


//--------------------- .nv.info.blkLimit         --------------------------
	.section	.nv.info.blkLimit,"",@"SHT_CUDA_INFO"
	.sectionflags	@""
	.align	4


	//----- nvinfo : EIATTR_CUDA_API_VERSION
	.align		4
        /*0000*/ 	.byte	0x04, 0x37
        /*0002*/ 	.short	(.L_55 - .L_54)
.L_54:
        /*0004*/ 	.word	0x00000082


	//----- nvinfo : EIATTR_KPARAM_INFO
	.align		4
.L_55:
        /*0008*/ 	.byte	0x04, 0x17
        /*000a*/ 	.short	(.L_57 - .L_56)
.L_56:
        /*000c*/ 	.word	0x00000000
        /*0010*/ 	.short	0x0001
        /*0012*/ 	.short	0x0008
        /*0014*/ 	.byte	0x00, 0xf0, 0x11, 0x00


	//----- nvinfo : EIATTR_KPARAM_INFO
	.align		4
.L_57:
        /*0018*/ 	.byte	0x04, 0x17
        /*001a*/ 	.short	(.L_59 - .L_58)
.L_58:
        /*001c*/ 	.word	0x00000000
        /*0020*/ 	.short	0x0000
        /*0022*/ 	.short	0x0000
        /*0024*/ 	.byte	0x00, 0xf5, 0x21, 0x00


	//----- nvinfo : EIATTR_SPARSE_MMA_MASK
	.align		4
.L_59:
        /*0028*/ 	.byte	0x03, 0x50
        /*002a*/ 	.short	0x0000


	//----- nvinfo : EIATTR_MAXREG_COUNT
	.align		4
        /*002c*/ 	.byte	0x03, 0x1b
        /*002e*/ 	.short	0x00ff


	//----- nvinfo : EIATTR_MERCURY_ISA_VERSION
	.align		4
        /*0030*/ 	.byte	0x03, 0x5f
        /*0032*/ 	.short	0x0101


	//----- nvinfo : EIATTR_VRC_CTA_INIT_COUNT
	.align		4
        /*0034*/ 	.byte	0x02, 0x4a
	.zero		1
	.zero		1


	//----- nvinfo : EIATTR_EXIT_INSTR_OFFSETS
	.align		4
        /*0038*/ 	.byte	0x04, 0x1c
        /*003a*/ 	.short	(.L_61 - .L_60)


	//   ....[0]....
.L_60:
        /*003c*/ 	.word	0x00000070


	//   ....[1]....
        /*0040*/ 	.word	0x000000e0


	//----- nvinfo : EIATTR_CBANK_PARAM_SIZE
	.align		4
.L_61:
        /*0044*/ 	.byte	0x03, 0x19
        /*0046*/ 	.short	0x000c


	//----- nvinfo : EIATTR_PARAM_CBANK
	.align		4
        /*0048*/ 	.byte	0x04, 0x0a
        /*004a*/ 	.short	(.L_63 - .L_62)
	.align		4
.L_62:
        /*004c*/ 	.word	index@(.nv.constant0.blkLimit)
        /*0050*/ 	.short	0x0380
        /*0052*/ 	.short	0x000c


	//----- nvinfo : EIATTR_SW_WAR
	.align		4
.L_63:
        /*0054*/ 	.byte	0x04, 0x36
        /*0056*/ 	.short	(.L_65 - .L_64)
.L_64:
        /*0058*/ 	.word	0x00000008
.L_65:


//--------------------- .nv.callgraph             --------------------------
	.section	.nv.callgraph,"",@"SHT_CUDA_CALLGRAPH"
	.align	4
	.sectionentsize	8
	.align		4
        /*0000*/ 	.word	0x00000000
	.align		4
        /*0004*/ 	.word	0xffffffff
	.align		4
        /*0008*/ 	.word	0x00000000
	.align		4
        /*000c*/ 	.word	0xfffffffe
	.align		4
        /*0010*/ 	.word	0x00000000
	.align		4
        /*0014*/ 	.word	0xfffffffd
	.align		4
        /*0018*/ 	.word	0x00000000
	.align		4
        /*001c*/ 	.word	0xfffffffc


//--------------------- .text.shmemLimit          --------------------------
	.section	.text.shmemLimit,"ax",@progbits
	.align	128
        .global         shmemLimit
        .type           shmemLimit,@function
        .size           shmemLimit,(.L_x_95 - shmemLimit)
        .other          shmemLimit,@"STO_CUDA_ENTRY STV_DEFAULT"
shmemLimit:
.text.shmemLimit:
[----:B------:R-:W-:Y:S01]  /*0000*/  LDC R1, c[0x0][0x37c] ;  /* 0x0000df00ff017b82 */ /* 0x000fe20000000800 */
[----:B------:R-:W0:Y:S07]  /*0010*/  S2R R21, SR_TID.X ;  /* 0x0000000000157919 */ /* 0x000e2e0000002100 */
[----:B------:R-:W0:Y:S01]  /*0020*/  S2UR UR4, SR_CTAID.X ;  /* 0x00000000000479c3 */ /* 0x000e220000002500 */
[----:B------:R-:W1:Y:S07]  /*0030*/  LDCU UR5, c[0x0][0x388] ;  /* 0x00007100ff0577ac */ /* 0x000e6e0008000800 */
[----:B------:R-:W0:Y:S02]  /*0040*/  LDC R0, c[0x0][0x360] ;  /* 0x0000d800ff007b82 */ /* 0x000e240000000800 */
[----:B0-----:R-:W-:-:S05]  /*0050*/  IMAD R3, R0, UR4, R21 ;  /* 0x0000000400037c24 */ /* 0x001fca000f8e0215 */
[----:B-1----:R-:W-:-:S13]  /*0060*/  ISETP.GE.U32.AND P0, PT, R3, UR5, PT ;  /* 0x0000000503007c0c */ /* 0x002fda000bf06070 */
[----:B------:R-:W-:Y:S05]  /*0070*/  @P0 EXIT ;  /* 0x000000000000094d */ /* 0x000fea0003800000 */
[----:B------:R-:W0:Y:S01]  /*0080*/  LDC.64 R12, c[0x0][0x380] ;  /* 0x0000e000ff0c7b82 */ /* 0x000e220000000a00 */
[----:B------:R-:W1:Y:S01]  /*0090*/  LDCU.64 UR6, c[0x0][0x358] ;  /* 0x00006b00ff0677ac */ /* 0x000e620008000a00 */
[----:B0-----:R-:W-:-:S05]  /*00a0*/  IMAD.WIDE.U32 R12, R3, 0x20, R12 ;  /* 0x00000020030c7825 */ /* 0x001fca00078e000c */
[----:B-1----:R-:W2:Y:S04]  /*00b0*/  LDG.E R24, desc[UR6][R12.64] ;  /* 0x000000060c187981 */ /* 0x002ea8000c1e1900 */
[----:B------:R-:W2:Y:S04]  /*00c0*/  LDG.E R4, desc[UR6][R12.64+0x10] ;  /* 0x000010060c047981 */ /* 0x000ea8000c1e1900 */
[----:B------:R-:W2:Y:S04]  /*00d0*/  LDG.E R7, desc[UR6][R12.64+0x1c] ;  /* 0x00001c060c077981 */ /* 0x000ea8000c1e1900 */
[----:B------:R-:W3:Y:S04]  /*00e0*/  LDG.E R25, desc[UR6][R12.64+0x4] ;  /* 0x000004060c197981 */ /* 0x000ee8000c1e1900 */
[----:B------:R-:W4:Y:S04]  /*00f0*/  LDG.E R26, desc[UR6][R12.64+0x8] ;  /* 0x000008060c1a7981 */ /* 0x000f28000c1e1900 */
[----:B------:R-:W4:Y:S04]  /*0100*/  LDG.E R27, desc[UR6][R12.64+0xc] ;  /* 0x00000c060c1b7981 */ /* 0x000f28000c1e1900 */
[----:B------:R-:W5:Y:S04]  /*0110*/  LDG.E R5, desc[UR6][R12.64+0x14] ;  /* 0x000014060c057981 */ /* 0x000f68000c1e1900 */
[----:B------:R-:W5:Y:S01]  /*0120*/  LDG.E R6, desc[UR6][R12.64+0x18] ;  /* 0x000018060c067981 */ /* 0x000f62000c1e1900 */
[----:B------:R-:W0:Y:S01]  /*0130*/  S2UR UR5, SR_CgaCtaId ;  /* 0x00000000000579c3 */ /* 0x000e220000008800 */
[----:B------:R-:W-:Y:S01]  /*0140*/  UMOV UR4, 0x400 ;  /* 0x0000040000047882 */ /* 0x000fe20000000000 */
[----:B------:R-:W-:Y:S01]  /*0150*/  MOV R14, 0x40a00000 ;  /* 0x40a00000000e7802 */ /* 0x000fe20000000f00 */
[----:B------:R-:W-:Y:S01]  /*0160*/  BSSY.RECONVERGENT B0, `(.L_x_0) ;  /* 0x000001a000007945 */ /* 0x000fe20003800200 */
[----:B0-----:R-:W-:-:S06]  /*0170*/  ULEA UR4, UR5, UR4, 0x18 ;  /* 0x0000000405047291 */ /* 0x001fcc000f8ec0ff */
[----:B------:R-:W-:Y:S01]  /*0180*/  LEA R2, R21, UR4, 0x5 ;  /* 0x0000000415027c11 */ /* 0x000fe2000f8e28ff */
[----:B--2---:R-:W-:-:S04]  /*0190*/  FFMA R3, -R24, R4, R7 ;  /* 0x0000000418037223 */ /* 0x004fc80000000107 */
[----:B------:R-:W-:-:S04]  /*01a0*/  FADD R8, R24, R3 ;  /* 0x0000000318087221 */ /* 0x000fc80000000000 */
[----:B------:R-:W-:-:S04]  /*01b0*/  FADD R0, R7, R8 ;  /* 0x0000000807007221 */ /* 0x000fc80000000000 */
[C---:B---3--:R-:W-:Y:S01]  /*01c0*/  FADD R0, -R25.reuse, R0 ;  /* 0x0000000019007221 */ /* 0x048fe20000000100 */
[----:B----4-:R0:W-:Y:S03]  /*01d0*/  STS.128 [R2], R24 ;  /* 0x0000001802007388 */ /* 0x0101e60000000c00 */
[----:B------:R-:W-:-:S04]  /*01e0*/  FMUL R9, R25, R0 ;  /* 0x0000000019097220 */ /* 0x000fc80000400000 */
[----:B------:R-:W-:Y:S01]  /*01f0*/  FFMA R3, R27, R9, R26 ;  /* 0x000000091b037223 */ /* 0x000fe2000000001a */
[----:B-----5:R0:W-:Y:S03]  /*0200*/  STS.128 [R2+0x10], R4 ;  /* 0x0000100402007388 */ /* 0x0201e60000000c00 */
[----:B------:R-:W-:Y:S01]  /*0210*/  FADD R10, R26, -R3 ;  /* 0x800000031a0a7221 */ /* 0x000fe20000000000 */
[----:B------:R-:W-:-:S03]  /*0220*/  HFMA2 R3, -RZ, RZ, 1.57421875, -19.203125 ;  /* 0x3e4ccccdff037431 */ /* 0x000fc600000001ff */
[----:B------:R-:W-:-:S04]  /*0230*/  FFMA R0, R27, 0.5, R10 ;  /* 0x3f0000001b007823 */ /* 0x000fc8000000000a */
[----:B------:R-:W-:Y:S01]  /*0240*/  FADD R11, R27, R0 ;  /* 0x000000001b0b7221 */ /* 0x000fe20000000000 */
[----:B------:R-:W-:-:S03]  /*0250*/  FFMA R0, R3, -R14, 1 ;  /* 0x3f80000003007423 */ /* 0x000fc6000000080e */
[----:B------:R-:W-:Y:S01]  /*0260*/  FMUL R18, R4, R11 ;  /* 0x0000000b04127220 */ /* 0x000fe20000400000 */
[----:B------:R-:W-:-:S03]  /*0270*/  FFMA R3, R0, R3, 0.20000000298023223877 ;  /* 0x3e4ccccd00037423 */ /* 0x000fc60000000003 */
[----:B------:R-:W1:Y:S01]  /*0280*/  FCHK P0, R18, 5 ;  /* 0x40a0000012007902 */ /* 0x000e620000000000 */
[----:B------:R-:W-:-:S04]  /*0290*/  FFMA R0, R18, R3, RZ ;  /* 0x0000000312007223 */ /* 0x000fc800000000ff */
[----:B------:R-:W-:-:S04]  /*02a0*/  FFMA R14, R0, -5, R18 ;  /* 0xc0a00000000e7823 */ /* 0x000fc80000000012 */
[----:B------:R-:W-:Y:S01]  /*02b0*/  FFMA R0, R3, R14, R0 ;  /* 0x0000000e03007223 */ /* 0x000fe20000000000 */
[----:B01----:R-:W-:Y:S06]  /*02c0*/  @!P0 BRA `(.L_x_1) ;  /* 0x00000000000c8947 */ /* 0x003fec0003800000 */
[----:B------:R-:W-:Y:S02]  /*02d0*/  MOV R0, 0x40a00000 ;  /* 0x40a0000000007802 */ /* 0x000fe40000000f00 */
[----:B------:R-:W-:-:S07]  /*02e0*/  MOV R3, 0x300 ;  /* 0x0000030000037802 */ /* 0x000fce0000000f00 */
[----:B------:R-:W-:Y:S05]  /*02f0*/  CALL.REL.NOINC `($__internal_1_$__cuda_sm3x_div_rn_noftz_f32_slowpath) ;  /* 0x0000000800f87944 */ /* 0x000fea0003c00000 */
.L_x_1:
[----:B------:R-:W-:Y:S05]  /*0300*/  BSYNC.RECONVERGENT B0 ;  /* 0x0000000000007941 */ /* 0x000fea0003800200 */
.L_x_0:
[----:B------:R-:W0:Y:S01]  /*0310*/  MUFU.RCP R3, R10 ;  /* 0x0000000a00037308 */ /* 0x000e220000001000 */
[----:B------:R-:W-:Y:S01]  /*0320*/  FMUL R4, R4, R0 ;  /* 0x0000000004047220 */ /* 0x000fe20000400000 */
[----:B------:R-:W-:Y:S06]  /*0330*/  BSSY.RECONVERGENT B0, `(.L_x_2) ;  /* 0x000000d000007945 */ /* 0x000fec0003800200 */
[----:B------:R-:W1:Y:S01]  /*0340*/  FCHK P0, R4, R10 ;  /* 0x0000000a04007302 */ /* 0x000e620000000000 */
[----:B0-----:R-:W-:-:S04]  /*0350*/  FFMA R14, -R10, R3, 1 ;  /* 0x3f8000000a0e7423 */ /* 0x001fc80000000103 */
[----:B------:R-:W-:-:S04]  /*0360*/  FFMA R3, R3, R14, R3 ;  /* 0x0000000e03037223 */ /* 0x000fc80000000003 */
[----:B------:R-:W-:-:S04]  /*0370*/  FFMA R22, R4, R3, RZ ;  /* 0x0000000304167223 */ /* 0x000fc800000000ff */
[----:B------:R-:W-:-:S04]  /*0380*/  FFMA R0, -R10, R22, R4 ;  /* 0x000000160a007223 */ /* 0x000fc80000000104 */
[----:B------:R-:W-:Y:S01]  /*0390*/  FFMA R22, R3, R0, R22 ;  /* 0x0000000003167223 */ /* 0x000fe20000000016 */
[----:B-1----:R-:W-:Y:S06]  /*03a0*/  @!P0 BRA `(.L_x_3) ;  /* 0x0000000000148947 */ /* 0x002fec0003800000 */
[----:B------:R-:W-:Y:S02]  /*03b0*/  MOV R18, R4 ;  /* 0x0000000400127202 */ /* 0x000fe40000000f00 */
[----:B------:R-:W-:Y:S02]  /*03c0*/  MOV R0, R10 ;  /* 0x0000000a00007202 */ /* 0x000fe40000000f00 */
[----:B------:R-:W-:-:S07]  /*03d0*/  MOV R3, 0x3f0 ;  /* 0x000003f000037802 */ /* 0x000fce0000000f00 */
[----:B------:R-:W-:Y:S05]  /*03e0*/  CALL.REL.NOINC `($__internal_1_$__cuda_sm3x_div_rn_noftz_f32_slowpath) ;  /* 0x0000000800bc7944 */ /* 0x000fea0003c00000 */
[----:B------:R-:W-:-:S07]  /*03f0*/  MOV R22, R0 ;  /* 0x0000000000167202 */ /* 0x000fce0000000f00 */
.L_x_3:
[----:B------:R-:W-:Y:S05]  /*0400*/  BSYNC.RECONVERGENT B0 ;  /* 0x0000000000007941 */ /* 0x000fea0003800200 */
.L_x_2:
[----:B------:R-:W-:Y:S01]  /*0410*/  HFMA2 R3, -RZ, RZ, 1.431640625, 0.102294921875 ;  /* 0x3dba2e8cff037431 */ /* 0x000fe200000001ff */
[----:B------:R-:W-:Y:S01]  /*0420*/  MOV R0, 0x41300000 ;  /* 0x4130000000007802 */ /* 0x000fe20000000f00 */
[----:B------:R-:W0:Y:S01]  /*0430*/  FCHK P0, R5, 11 ;  /* 0x4130000005007902 */ /* 0x000e220000000000 */
[----:B------:R-:W-:Y:S03]  /*0440*/  BSSY.RECONVERGENT B0, `(.L_x_4) ;  /* 0x000000b000007945 */ /* 0x000fe60003800200 */
[----:B------:R-:W-:-:S04]  /*0450*/  FFMA R0, R3, -R0, 1 ;  /* 0x3f80000003007423 */ /* 0x000fc80000000800 */
[----:B------:R-:W-:-:S04]  /*0460*/  FFMA R0, R0, R3, 0.090909093618392944336 ;  /* 0x3dba2e8c00007423 */ /* 0x000fc80000000003 */
[----:B------:R-:W-:-:S04]  /*0470*/  FFMA R3, R5, R0, RZ ;  /* 0x0000000005037223 */ /* 0x000fc800000000ff */
[----:B------:R-:W-:-:S04]  /*0480*/  FFMA R14, R3, -11, R5 ;  /* 0xc1300000030e7823 */ /* 0x000fc80000000005 */
[----:B------:R-:W-:Y:S01]  /*0490*/  FFMA R0, R0, R14, R3 ;  /* 0x0000000e00007223 */ /* 0x000fe20000000003 */
[----:B0-----:R-:W-:Y:S06]  /*04a0*/  @!P0 BRA `(.L_x_5) ;  /* 0x0000000000108947 */ /* 0x001fec0003800000 */
[----:B------:R-:W-:Y:S01]  /*04b0*/  MOV R18, R5 ;  /* 0x0000000500127202 */ /* 0x000fe20000000f00 */
[----:B------:R-:W-:Y:S01]  /*04c0*/  IMAD.MOV.U32 R0, RZ, RZ, 0x41300000 ;  /* 0x41300000ff007424 */ /* 0x000fe200078e00ff */
[----:B------:R-:W-:-:S07]  /*04d0*/  MOV R3, 0x4f0 ;  /* 0x000004f000037802 */ /* 0x000fce0000000f00 */
[----:B------:R-:W-:Y:S05]  /*04e0*/  CALL.REL.NOINC `($__internal_1_$__cuda_sm3x_div_rn_noftz_f32_slowpath) ;  /* 0x00000008007c7944 */ /* 0x000fea0003c00000 */
.L_x_5:
[----:B------:R-:W-:Y:S05]  /*04f0*/  BSYNC.RECONVERGENT B0 ;  /* 0x0000000000007941 */ /* 0x000fea0003800200 */
.L_x_4:
[----:B------:R-:W-:Y:S01]  /*0500*/  IADD3 R14, PT, PT, R6, -0xd000000, RZ ;  /* 0xf3000000060e7810 */ /* 0x000fe20007ffe0ff */
[----:B------:R0:W1:Y:S01]  /*0510*/  MUFU.RSQ R3, R6 ;  /* 0x0000000600037308 */ /* 0x0000620000001400 */
[----:B------:R-:W-:Y:S01]  /*0520*/  FADD R0, R0, R22 ;  /* 0x0000001600007221 */ /* 0x000fe20000000000 */
[----:B------:R-:W-:Y:S01]  /*0530*/  BSSY.RECONVERGENT B0, `(.L_x_6) ;  /* 0x000000c000007945 */ /* 0x000fe20003800200 */
[----:B------:R-:W-:Y:S02]  /*0540*/  ISETP.GT.U32.AND P0, PT, R14, 0x727fffff, PT ;  /* 0x727fffff0e00780c */ /* 0x000fe40003f04070 */
[----:B------:R-:W-:-:S11]  /*0550*/  FADD R5, R5, -R0 ;  /* 0x8000000005057221 */ /* 0x000fd60000000000 */
[----:B0-----:R-:W-:Y:S05]  /*0560*/  @!P0 BRA `(.L_x_7) ;  /* 0x0000000000108947 */ /* 0x001fea0003800000 */
[----:B------:R-:W-:Y:S02]  /*0570*/  MOV R0, R6 ;  /* 0x0000000600007202 */ /* 0x000fe40000000f00 */
[----:B------:R-:W-:-:S07]  /*0580*/  MOV R14, 0x5a0 ;  /* 0x000005a0000e7802 */ /* 0x000fce0000000f00 */
[----:B-1----:R-:W-:Y:S05]  /*0590*/  CALL.REL.NOINC `($__internal_0_$__cuda_sm20_sqrt_rn_f32_slowpath) ;  /* 0x0000000400f87944 */ /* 0x002fea0003c00000 */
[----:B------:R-:W-:Y:S05]  /*05a0*/  BRA `(.L_x_8) ;  /* 0x0000000000107947 */ /* 0x000fea0003800000 */
.L_x_7:
[----:B-1----:R-:W-:Y:S01]  /*05b0*/  FMUL.FTZ R15, R6, R3 ;  /* 0x00000003060f7220 */ /* 0x002fe20000410000 */
[----:B------:R-:W-:-:S03]  /*05c0*/  FMUL.FTZ R3, R3, 0.5 ;  /* 0x3f00000003037820 */ /* 0x000fc60000410000 */
[----:B------:R-:W-:-:S04]  /*05d0*/  FFMA R0, -R15, R15, R6 ;  /* 0x0000000f0f007223 */ /* 0x000fc80000000106 */
[----:B------:R-:W-:-:S07]  /*05e0*/  FFMA R0, R0, R3, R15 ;  /* 0x0000000300007223 */ /* 0x000fce000000000f */
.L_x_8:
[----:B------:R-:W-:Y:S05]  /*05f0*/  BSYNC.RECONVERGENT B0 ;  /* 0x0000000000007941 */ /* 0x000fea0003800200 */
.L_x_6:
[----:B------:R-:W-:Y:S01]  /*0600*/  HFMA2 R14, -RZ, RZ, 0.96630859375, -0.0022525787353515625 ;  /* 0x3bbb989dff0e7431 */ /* 0x000fe200000001ff */
[----:B------:R-:W-:Y:S01]  /*0610*/  MOV R16, 0x437c0000 ;  /* 0x437c000000107802 */ /* 0x000fe20000000f00 */
[----:B------:R-:W0:Y:S01]  /*0620*/  S2UR UR5, SR_CgaCtaId ;  /* 0x00000000000579c3 */ /* 0x000e220000008800 */
[----:B------:R-:W-:Y:S01]  /*0630*/  UMOV UR4, 0x400 ;  /* 0x0000040000047882 */ /* 0x000fe20000000000 */
[----:B------:R-:W-:Y:S01]  /*0640*/  BSSY.RECONVERGENT B0, `(.L_x_9) ;  /* 0x000002d000007945 */ /* 0x000fe20003800200 */
[----:B------:R-:W-:Y:S01]  /*0650*/  UIADD3 UR4, UPT, UPT, UR4, 0x1000, URZ ;  /* 0x0000100004047890 */ /* 0x000fe2000fffe0ff */
[----:B------:R-:W-:-:S04]  /*0660*/  FFMA.SAT R3, R7, R14, 0.5 ;  /* 0x3f00000007037423 */ /* 0x000fc8000000200e */
[----:B------:R-:W-:Y:S01]  /*0670*/  FFMA.RM R14, R3, R16, 12582913 ;  /* 0x4b400001030e7423 */ /* 0x000fe20000004010 */
[----:B------:R-:W-:-:S03]  /*0680*/  FFMA R3, R8, R0, R5 ;  /* 0x0000000008037223 */ /* 0x000fc60000000005 */
[----:B------:R-:W-:Y:S01]  /*0690*/  FADD R16, R14, -12583039 ;  /* 0xcb40007f0e107421 */ /* 0x000fe20000000000 */
[----:B------:R-:W-:Y:S01]  /*06a0*/  FADD R6, R6, R3 ;  /* 0x0000000306067221 */ /* 0x000fe20000000000 */
[----:B------:R-:W-:Y:S01]  /*06b0*/  SHF.L.U32 R3, R14, 0x17, RZ ;  /* 0x000000170e037819 */ /* 0x000fe200000006ff */
[----:B------:R-:W-:Y:S02]  /*06c0*/  HFMA2 R14, -RZ, RZ, 1.57421875, -19.203125 ;  /* 0x3e4ccccdff0e7431 */ /* 0x000fe400000001ff */
[----:B------:R-:W-:Y:S01]  /*06d0*/  FFMA R16, R7, 1.4426950216293334961, -R16 ;  /* 0x3fb8aa3b07107823 */ /* 0x000fe20000000810 */
[----:B------:R-:W-:-:S03]  /*06e0*/  FADD R0, -R9, R6 ;  /* 0x0000000609007221 */ /* 0x000fc60000000100 */
[----:B------:R-:W-:Y:S01]  /*06f0*/  FFMA R16, R7, 1.925963033500011079e-08, R16 ;  /* 0x32a5706007107823 */ /* 0x000fe20000000010 */
[----:B0-----:R-:W-:-:S05]  /*0700*/  ULEA UR4, UR5, UR4, 0x18 ;  /* 0x0000000405047291 */ /* 0x001fca000f8ec0ff */
[----:B------:R-:W0:Y:S02]  /*0710*/  MUFU.EX2 R16, R16 ;  /* 0x0000001000107308 */ /* 0x000e240000000800 */
[----:B0-----:R-:W-:Y:S01]  /*0720*/  FFMA R0, R3, -R16, R0 ;  /* 0x8000001003007223 */ /* 0x001fe20000000000 */
[----:B------:R-:W-:-:S03]  /*0730*/  LEA R3, R21, UR4, 0x5 ;  /* 0x0000000415037c11 */ /* 0x000fc6000f8e28ff */
[----:B------:R-:W-:Y:S02]  /*0740*/  FMUL R7, R7, R0 ;  /* 0x0000000007077220 */ /* 0x000fe40000400000 */
[----:B------:R-:W-:Y:S04]  /*0750*/  STS.128 [R3], R8 ;  /* 0x0000000803007388 */ /* 0x000fe80000000c00 */
[----:B------:R-:W-:Y:S01]  /*0760*/  STS.128 [R3+0x10], R4 ;  /* 0x0000100403007388 */ /* 0x000fe20000000c00 */
[----:B------:R-:W-:Y:S06]  /*0770*/  BAR.SYNC.DEFER_BLOCKING 0x0 ;  /* 0x0000000000007b1d */ /* 0x000fec0000010000 */
[----:B------:R-:W-:Y:S04]  /*0780*/  LDS.128 R16, [R2+0x60] ;  /* 0x0000600002107984 */ /* 0x000fe80000000c00 */
[----:B------:R-:W0:Y:S04]  /*0790*/  LDS.128 R4, [R3+0xf0] ;  /* 0x0000f00003047984 */ /* 0x000e280000000c00 */
[----:B------:R1:W2:Y:S04]  /*07a0*/  LDS.128 R20, [R3+0xe0] ;  /* 0x0000e00003147984 */ /* 0x0002a80000000c00 */
[----:B------:R2:W3:Y:S01]  /*07b0*/  LDS.128 R8, [R2+0x70] ;  /* 0x0000700002087984 */ /* 0x0004e20000000c00 */
[----:B-1----:R-:W-:-:S05]  /*07c0*/  MOV R3, 0x40a00000 ;  /* 0x40a0000000037802 */ /* 0x002fca0000000f00 */
[----:B------:R-:W-:Y:S01]  /*07d0*/  FFMA R3, R14, -R3, 1 ;  /* 0x3f8000000e037423 */ /* 0x000fe20000000803 */
[----:B0-----:R-:W-:-:S04]  /*07e0*/  FFMA R15, -R16, R4, R7 ;  /* 0x00000004100f7223 */ /* 0x001fc80000000107 */
[----:B--2---:R-:W-:-:S04]  /*07f0*/  FADD R2, R20, R15 ;  /* 0x0000000f14027221 */ /* 0x004fc80000000000 */
[----:B------:R-:W-:-:S04]  /*0800*/  FADD R0, R2, R7 ;  /* 0x0000000702007221 */ /* 0x000fc80000000000 */
[----:B------:R-:W-:-:S04]  /*0810*/  FADD R0, R0, -R17 ;  /* 0x8000001100007221 */ /* 0x000fc80000000000 */
[----:B------:R-:W-:-:S04]  /*0820*/  FMUL R21, R0, R21 ;  /* 0x0000001500157220 */ /* 0x000fc80000400000 */
[----:B------:R-:W-:-:S04]  /*0830*/  FFMA R15, R21, R23, R18 ;  /* 0x00000017150f7223 */ /* 0x000fc80000000012 */
[----:B------:R-:W-:-:S04]  /*0840*/  FADD R22, -R15, R22 ;  /* 0x000000160f167221 */ /* 0x000fc80000000100 */
[----:B------:R-:W-:-:S04]  /*0850*/  FFMA R0, R19, 0.5, R22 ;  /* 0x3f00000013007823 */ /* 0x000fc80000000016 */
[----:B------:R-:W-:Y:S01]  /*0860*/  FADD R23, R0, R23 ;  /* 0x0000001700177221 */ /* 0x000fe20000000000 */
[----:B------:R-:W-:-:S03]  /*0870*/  FFMA R0, R3, R14, 0.20000000298023223877 ;  /* 0x3e4ccccd03007423 */ /* 0x000fc6000000000e */
[----:B---3--:R-:W-:-:S04]  /*0880*/  FMUL R18, R8, R23 ;  /* 0x0000001708127220 */ /* 0x008fc80000400000 */
[----:B------:R-:W0:Y:S01]  /*0890*/  FCHK P0, R18, 5 ;  /* 0x40a0000012007902 */ /* 0x000e220000000000 */
[----:B------:R-:W-:-:S04]  /*08a0*/  FFMA R3, R0, R18, RZ ;  /* 0x0000001200037223 */ /* 0x000fc800000000ff */
[----:B------:R-:W-:-:S04]  /*08b0*/  FFMA R8, R3, -5, R18 ;  /* 0xc0a0000003087823 */ /* 0x000fc80000000012 */
[----:B------:R-:W-:Y:S01]  /*08c0*/  FFMA R0, R0, R8, R3 ;  /* 0x0000000800007223 */ /* 0x000fe20000000003 */
[----:B0-----:R-:W-:Y:S06]  /*08d0*/  @!P0 BRA `(.L_x_10) ;  /* 0x00000000000c8947 */ /* 0x001fec0003800000 */
[----:B------:R-:W-:Y:S02]  /*08e0*/  MOV R0, 0x40a00000 ;  /* 0x40a0000000007802 */ /* 0x000fe40000000f00 */
[----:B------:R-:W-:-:S07]  /*08f0*/  MOV R3, 0x910 ;  /* 0x0000091000037802 */ /* 0x000fce0000000f00 */
[----:B------:R-:W-:Y:S05]  /*0900*/  CALL.REL.NOINC `($__internal_1_$__cuda_sm3x_div_rn_noftz_f32_slowpath) ;  /* 0x0000000400747944 */ /* 0x000fea0003c00000 */
.L_x_10:
[----:B------:R-:W-:Y:S05]  /*0910*/  BSYNC.RECONVERGENT B0 ;  /* 0x0000000000007941 */ /* 0x000fea0003800200 */
.L_x_9:
        /* <DEDUP_REMOVED lines=10> */
[----:B------:R-:W-:Y:S01]  /*09c0*/  IMAD.MOV.U32 R18, RZ, RZ, R4 ;  /* 0x000000ffff127224 */ /* 0x000fe200078e0004 */
[----:B------:R-:W-:Y:S02]  /*09d0*/  MOV R0, R22 ;  /* 0x0000001600007202 */ /* 0x000fe40000000f00 */
[----:B------:R-:W-:-:S07]  /*09e0*/  MOV R3, 0xa00 ;  /* 0x00000a0000037802 */ /* 0x000fce0000000f00 */
[----:B------:R-:W-:Y:S05]  /*09f0*/  CALL.REL.NOINC `($__internal_1_$__cuda_sm3x_div_rn_noftz_f32_slowpath) ;  /* 0x0000000400387944 */ /* 0x000fea0003c00000 */
[----:B------:R-:W-:-:S07]  /*0a00*/  MOV R8, R0 ;  /* 0x0000000000087202 */ /* 0x000fce0000000f00 */
.L_x_12:
[----:B------:R-:W-:Y:S05]  /*0a10*/  BSYNC.RECONVERGENT B0 ;  /* 0x0000000000007941 */ /* 0x000fea0003800200 */
.L_x_11:
        /* <DEDUP_REMOVED lines=10> */
[----:B------:R-:W-:Y:S02]  /*0ac0*/  MOV R18, R9 ;  /* 0x0000000900127202 */ /* 0x000fe40000000f00 */
[----:B------:R-:W-:Y:S02]  /*0ad0*/  MOV R0, 0x41300000 ;  /* 0x4130000000007802 */ /* 0x000fe40000000f00 */
[----:B------:R-:W-:-:S07]  /*0ae0*/  MOV R3, 0xb00 ;  /* 0x00000b0000037802 */ /* 0x000fce0000000f00 */
[----:B------:R-:W-:Y:S05]  /*0af0*/  CALL.REL.NOINC `($__internal_1_$__cuda_sm3x_div_rn_noftz_f32_slowpath) ;  /* 0x0000000000f87944 */ /* 0x000fea0003c00000 */
.L_x_14:
[----:B------:R-:W-:Y:S05]  /*0b00*/  BSYNC.RECONVERGENT B0 ;  /* 0x0000000000007941 */ /* 0x000fea0003800200 */
.L_x_13:
[----:B------:R-:W-:Y:S01]  /*0b10*/  IADD3 R9, PT, PT, R10, -0xd000000, RZ ;  /* 0xf30000000a097810 */ /* 0x000fe20007ffe0ff */
[----:B------:R0:W1:Y:S01]  /*0b20*/  MUFU.RSQ R3, R10 ;  /* 0x0000000a00037308 */ /* 0x0000620000001400 */
[----:B------:R-:W-:Y:S01]  /*0b30*/  FADD R0, R0, R8 ;  /* 0x0000000800007221 */ /* 0x000fe20000000000 */
[----:B------:R-:W-:Y:S01]  /*0b40*/  BSSY.RECONVERGENT B0, `(.L_x_15) ;  /* 0x000000c000007945 */ /* 0x000fe20003800200 */
[----:B------:R-:W-:Y:S02]  /*0b50*/  ISETP.GT.U32.AND P0, PT, R9, 0x727fffff, PT ;  /* 0x727fffff0900780c */ /* 0x000fe40003f04070 */
[----:B------:R-:W-:-:S11]  /*0b60*/  FADD R5, -R0, R5 ;  /* 0x0000000500057221 */ /* 0x000fd60000000100 */
[----:B0-----:R-:W-:Y:S05]  /*0b70*/  @!P0 BRA `(.L_x_16) ;  /* 0x0000000000108947 */ /* 0x001fea0003800000 */
[----:B------:R-:W-:Y:S02]  /*0b80*/  MOV R0, R10 ;  /* 0x0000000a00007202 */ /* 0x000fe40000000f00 */
[----:B------:R-:W-:-:S07]  /*0b90*/  MOV R14, 0xbb0 ;  /* 0x00000bb0000e7802 */ /* 0x000fce0000000f00 */
[----:B-1----:R-:W-:Y:S05]  /*0ba0*/  CALL.REL.NOINC `($__internal_0_$__cuda_sm20_sqrt_rn_f32_slowpath) ;  /* 0x0000000000747944 */ /* 0x002fea0003c00000 */
[----:B------:R-:W-:Y:S05]  /*0bb0*/  BRA `(.L_x_17) ;  /* 0x0000000000107947 */ /* 0x000fea0003800000 */
.L_x_16:
[C---:B-1----:R-:W-:Y:S01]  /*0bc0*/  FMUL.FTZ R9, R3.reuse, R10 ;  /* 0x0000000a03097220 */ /* 0x042fe20000410000 */
[----:B------:R-:W-:-:S03]  /*0bd0*/  FMUL.FTZ R3, R3, 0.5 ;  /* 0x3f00000003037820 */ /* 0x000fc60000410000 */
[----:B------:R-:W-:-:S04]  /*0be0*/  FFMA R0, -R9, R9, R10 ;  /* 0x0000000909007223 */ /* 0x000fc8000000010a */
[----:B------:R-:W-:-:S07]  /*0bf0*/  FFMA R0, R0, R3, R9 ;  /* 0x0000000300007223 */ /* 0x000fce0000000009 */
.L_x_17:
[----:B------:R-:W-:Y:S05]  /*0c00*/  BSYNC.RECONVERGENT B0 ;  /* 0x0000000000007941 */ /* 0x000fea0003800200 */
.L_x_15:
[----:B------:R-:W-:Y:S02]  /*0c10*/  HFMA2 R10, -RZ, RZ, 3.7421875, 0 ;  /* 0x437c0000ff0a7431 */ /* 0x000fe400000001ff */
[----:B------:R-:W-:Y:S01]  /*0c20*/  IMAD.MOV.U32 R8, RZ, RZ, 0x3bbb989d ;  /* 0x3bbb989dff087424 */ /* 0x000fe200078e00ff */
[----:B------:R-:W-:Y:S03]  /*0c30*/  STG.E desc[UR6][R12.64], R2 ;  /* 0x000000020c007986 */ /* 0x000fe6000c101906 */
[----:B------:R-:W-:Y:S01]  /*0c40*/  FFMA.SAT R3, R8, R11, 0.5 ;  /* 0x3f00000008037423 */ /* 0x000fe2000000200b */
[----:B------:R-:W-:Y:S03]  /*0c50*/  STG.E desc[UR6][R12.64+0x4], R21 ;  /* 0x000004150c007986 */ /* 0x000fe6000c101906 */
[----:B------:R-:W-:Y:S01]  /*0c60*/  FFMA.RM R8, R3, R10, 12582913 ;  /* 0x4b40000103087423 */ /* 0x000fe2000000400a */
[----:B------:R-:W-:Y:S01]  /*0c70*/  FFMA R3, R2, R0, R5 ;  /* 0x0000000002037223 */ /* 0x000fe20000000005 */
[----:B------:R-:W-:Y:S02]  /*0c80*/  STG.E desc[UR6][R12.64+0x8], R22 ;  /* 0x000008160c007986 */ /* 0x000fe4000c101906 */
[C---:B------:R-:W-:Y:S01]  /*0c90*/  FADD R10, R8.reuse, -12583039 ;  /* 0xcb40007f080a7421 */ /* 0x040fe20000000000 */
[----:B------:R-:W-:Y:S01]  /*0ca0*/  FADD R3, R3, R6 ;  /* 0x0000000603037221 */ /* 0x000fe20000000000 */
[----:B------:R-:W-:Y:S01]  /*0cb0*/  SHF.L.U32 R9, R8, 0x17, RZ ;  /* 0x0000001708097819 */ /* 0x000fe200000006ff */
[----:B------:R-:W-:Y:S01]  /*0cc0*/  STG.E desc[UR6][R12.64+0xc], R23 ;  /* 0x00000c170c007986 */ /* 0x000fe2000c101906 */
[----:B------:R-:W-:Y:S01]  /*0cd0*/  FFMA R10, R11, 1.4426950216293334961, -R10 ;  /* 0x3fb8aa3b0b0a7823 */ /* 0x000fe2000000080a */
[----:B------:R-:W-:-:S02]  /*0ce0*/  FADD R0, -R21, R3 ;  /* 0x0000000315007221 */ /* 0x000fc40000000100 */
[----:B------:R-:W-:Y:S01]  /*0cf0*/  STG.E desc[UR6][R12.64+0x10], R4 ;  /* 0x000010040c007986 */ /* 0x000fe2000c101906 */
[----:B------:R-:W-:-:S03]  /*0d00*/  FFMA R10, R11, 1.925963033500011079e-08, R10 ;  /* 0x32a570600b0a7823 */ /* 0x000fc6000000000a */
[----:B------:R-:W-:Y:S03]  /*0d10*/  STG.E desc[UR6][R12.64+0x14], R5 ;  /* 0x000014050c007986 */ /* 0x000fe6000c101906 */
[----:B------:R-:W0:Y:S01]  /*0d20*/  MUFU.EX2 R10, R10 ;  /* 0x0000000a000a7308 */ /* 0x000e220000000800 */
[----:B------:R-:W-:Y:S01]  /*0d30*/  STG.E desc[UR6][R12.64+0x18], R3 ;  /* 0x000018030c007986 */ /* 0x000fe2000c101906 */
[----:B0-----:R-:W-:-:S04]  /*0d40*/  FFMA R0, R9, -R10, R0 ;  /* 0x8000000a09007223 */ /* 0x001fc80000000000 */
[----:B------:R-:W-:-:S05]  /*0d50*/  FMUL R7, R0, R7 ;  /* 0x0000000700077220 */ /* 0x000fca0000400000 */
[----:B------:R-:W-:Y:S01]  /*0d60*/  STG.E desc[UR6][R12.64+0x1c], R7 ;  /* 0x00001c070c007986 */ /* 0x000fe2000c101906 */
[----:B------:R-:W-:Y:S05]  /*0d70*/  EXIT ;  /* 0x000000000000794d */ /* 0x000fea0003800000 */
        .weak           $__internal_0_$__cuda_sm20_sqrt_rn_f32_slowpath
        .type           $__internal_0_$__cuda_sm20_sqrt_rn_f32_slowpath,@function
        .size           $__internal_0_$__cuda_sm20_sqrt_rn_f32_slowpath,($__internal_1_$__cuda_sm3x_div_rn_noftz_f32_slowpath - $__internal_0_$__cuda_sm20_sqrt_rn_f32_slowpath)
$__internal_0_$__cuda_sm20_sqrt_rn_f32_slowpath:
[----:B------:R-:W-:-:S13]  /*0d80*/  LOP3.LUT P0, RZ, R0, 0x7fffffff, RZ, 0xc0, !PT ;  /* 0x7fffffff00ff7812 */ /* 0x000fda000780c0ff */
[----:B------:R-:W-:Y:S01]  /*0d90*/  @!P0 MOV R15, R0 ;  /* 0x00000000000f8202 */ /* 0x000fe20000000f00 */
[----:B------:R-:W-:Y:S06]  /*0da0*/  @!P0 BRA `(.L_x_18) ;  /* 0x0000000000408947 */ /* 0x000fec0003800000 */
[----:B------:R-:W-:-:S13]  /*0db0*/  FSETP.GEU.FTZ.AND P0, PT, R0, RZ, PT ;  /* 0x000000ff0000720b */ /* 0x000fda0003f1e000 */
[----:B------:R-:W-:Y:S01]  /*0dc0*/  @!P0 MOV R15, 0x7fffffff ;  /* 0x7fffffff000f8802 */ /* 0x000fe20000000f00 */
[----:B------:R-:W-:Y:S06]  /*0dd0*/  @!P0 BRA `(.L_x_18) ;  /* 0x0000000000348947 */ /* 0x000fec0003800000 */
[----:B------:R-:W-:-:S13]  /*0de0*/  FSETP.GTU.FTZ.AND P0, PT, |R0|, +INF , PT ;  /* 0x7f8000000000780b */ /* 0x000fda0003f1c200 */
[----:B------:R-:W-:Y:S01]  /*0df0*/  @P0 FADD.FTZ R15, R0, 1 ;  /* 0x3f800000000f0421 */ /* 0x000fe20000010000 */
[----:B------:R-:W-:Y:S06]  /*0e00*/  @P0 BRA `(.L_x_18) ;  /* 0x0000000000280947 */ /* 0x000fec0003800000 */
[----:B------:R-:W-:-:S13]  /*0e10*/  FSETP.NEU.FTZ.AND P0, PT, |R0|, +INF , PT ;  /* 0x7f8000000000780b */ /* 0x000fda0003f1d200 */
[----:B------:R-:W-:-:S04]  /*0e20*/  @P0 FFMA R16, R0, 1.84467440737095516160e+19, RZ ;  /* 0x5f80000000100823 */ /* 0x000fc800000000ff */
[----:B------:R-:W0:Y:S02]  /*0e30*/  @P0 MUFU.RSQ R15, R16 ;  /* 0x00000010000f0308 */ /* 0x000e240000001400 */
[----:B0-----:R-:W-:Y:S01]  /*0e40*/  @P0 FMUL.FTZ R3, R16, R15 ;  /* 0x0000000f10030220 */ /* 0x001fe20000410000 */
[----:B------:R-:W-:Y:S01]  /*0e50*/  @P0 FMUL.FTZ R19, R15, 0.5 ;  /* 0x3f0000000f130820 */ /* 0x000fe20000410000 */
[----:B------:R-:W-:Y:S02]  /*0e60*/  @!P0 MOV R15, R0 ;  /* 0x00000000000f8202 */ /* 0x000fe40000000f00 */
[----:B------:R-:W-:-:S04]  /*0e70*/  @P0 FADD.FTZ R17, -R3, -RZ ;  /* 0x800000ff03110221 */ /* 0x000fc80000010100 */
[----:B------:R-:W-:-:S04]  /*0e80*/  @P0 FFMA R18, R3, R17, R16 ;  /* 0x0000001103120223 */ /* 0x000fc80000000010 */
[----:B------:R-:W-:-:S04]  /*0e90*/  @P0 FFMA R18, R18, R19, R3 ;  /* 0x0000001312120223 */ /* 0x000fc80000000003 */
[----:B------:R-:W-:-:S07]  /*0ea0*/  @P0 FMUL.FTZ R15, R18, 2.3283064365386962891e-10 ;  /* 0x2f800000120f0820 */ /* 0x000fce0000410000 */
.L_x_18:
[----:B------:R-:W-:Y:S01]  /*0eb0*/  MOV R0, R15 ;  /* 0x0000000f00007202 */ /* 0x000fe20000000f00 */
[----:B------:R-:W-:-:S04]  /*0ec0*/  HFMA2 R15, -RZ, RZ, 0, 0 ;  /* 0x00000000ff0f7431 */ /* 0x000fc800000001ff */
[----:B------:R-:W-:Y:S05]  /*0ed0*/  RET.REL.NODEC R14 `(shmemLimit) ;  /* 0xfffffff00e487950 */ /* 0x000fea0003c3ffff */
        .weak           $__internal_1_$__cuda_sm3x_div_rn_noftz_f32_slowpath
        .type           $__internal_1_$__cuda_sm3x_div_rn_noftz_f32_slowpath,@function
        .size           $__internal_1_$__cuda_sm3x_div_rn_noftz_f32_slowpath,(.L_x_95 - $__internal_1_$__cuda_sm3x_div_rn_noftz_f32_slowpath)
$__internal_1_$__cuda_sm3x_div_rn_noftz_f32_slowpath:
[----:B------:R-:W-:Y:S01]  /*0ee0*/  SHF.R.U32.HI R14, RZ, 0x17, R0 ;  /* 0x00000017ff0e7819 */ /* 0x000fe20000011600 */
[----:B------:R-:W-:Y:S01]  /*0ef0*/  BSSY.RECONVERGENT B1, `(.L_x_19) ;  /* 0x0000064000017945 */ /* 0x000fe20003800200 */
[----:B------:R-:W-:Y:S02]  /*0f00*/  SHF.R.U32.HI R17, RZ, 0x17, R18 ;  /* 0x00000017ff117819 */ /* 0x000fe40000011612 */
[----:B------:R-:W-:Y:S02]  /*0f10*/  LOP3.LUT R14, R14, 0xff, RZ, 0xc0, !PT ;  /* 0x000000ff0e0e7812 */ /* 0x000fe400078ec0ff */
[----:B------:R-:W-:Y:S02]  /*0f20*/  LOP3.LUT R17, R17, 0xff, RZ, 0xc0, !PT ;  /* 0x000000ff11117812 */ /* 0x000fe400078ec0ff */
[----:B------:R-:W-:-:S03]  /*0f30*/  IADD3 R16, PT, PT, R14, -0x1, RZ ;  /* 0xffffffff0e107810 */ /* 0x000fc60007ffe0ff */
[----:B------:R-:W-:Y:S01]  /*0f40*/  VIADD R15, R17, 0xffffffff ;  /* 0xffffffff110f7836 */ /* 0x000fe20000000000 */
[----:B------:R-:W-:-:S04]  /*0f50*/  ISETP.GT.U32.AND P0, PT, R16, 0xfd, PT ;  /* 0x000000fd1000780c */ /* 0x000fc80003f04070 */
[----:B------:R-:W-:-:S13]  /*0f60*/  ISETP.GT.U32.OR P0, PT, R15, 0xfd, P0 ;  /* 0x000000fd0f00780c */ /* 0x000fda0000704470 */
[----:B------:R-:W-:Y:S01]  /*0f70*/  @!P0 MOV R15, RZ ;  /* 0x000000ff000f8202 */ /* 0x000fe20000000f00 */
[----:B------:R-:W-:Y:S06]  /*0f80*/  @!P0 BRA `(.L_x_20) ;  /* 0x0000000000608947 */ /* 0x000fec0003800000 */
[----:B------:R-:W-:Y:S02]  /*0f90*/  FSETP.GTU.FTZ.AND P0, PT, |R18|, +INF , PT ;  /* 0x7f8000001200780b */ /* 0x000fe40003f1c200 */
[----:B------:R-:W-:-:S04]  /*0fa0*/  FSETP.GTU.FTZ.AND P1, PT, |R0|, +INF , PT ;  /* 0x7f8000000000780b */ /* 0x000fc80003f3c200 */
[----:B------:R-:W-:-:S13]  /*0fb0*/  PLOP3.LUT P0, PT, P0, P1, PT, 0xf8, 0x8f ;  /* 0x00000000008f781c */ /* 0x000fda0000703f70 */
[----:B------:R-:W-:Y:S05]  /*0fc0*/  @P0 BRA `(.L_x_21) ;  /* 0x0000000400540947 */ /* 0x000fea0003800000 */
[----:B------:R-:W-:-:S13]  /*0fd0*/  LOP3.LUT P0, RZ, R0, 0x7fffffff, R18, 0xc8, !PT ;  /* 0x7fffffff00ff7812 */ /* 0x000fda000780c812 */
[----:B------:R-:W-:Y:S05]  /*0fe0*/  @!P0 BRA `(.L_x_22) ;  /* 0x0000000400448947 */ /* 0x000fea0003800000 */
[----:B------:R-:W-:Y:S02]  /*0ff0*/  FSETP.NEU.FTZ.AND P2, PT, |R18|, +INF , PT ;  /* 0x7f8000001200780b */ /* 0x000fe40003f5d200 */
[----:B------:R-:W-:Y:S02]  /*1000*/  FSETP.NEU.FTZ.AND P1, PT, |R0|, +INF , PT ;  /* 0x7f8000000000780b */ /* 0x000fe40003f3d200 */
[----:B------:R-:W-:-:S11]  /*1010*/  FSETP.NEU.FTZ.AND P0, PT, |R18|, +INF , PT ;  /* 0x7f8000001200780b */ /* 0x000fd60003f1d200 */
[----:B------:R-:W-:Y:S05]  /*1020*/  @!P1 BRA !P2, `(.L_x_22) ;  /* 0x0000000400349947 */ /* 0x000fea0005000000 */
[----:B------:R-:W-:-:S04]  /*1030*/  LOP3.LUT P2, RZ, R18, 0x7fffffff, RZ, 0xc0, !PT ;  /* 0x7fffffff12ff7812 */ /* 0x000fc8000784c0ff */
[----:B------:R-:W-:-:S13]  /*1040*/  PLOP3.LUT P1, PT, P1, P2, PT, 0x2f, 0xf2 ;  /* 0x0000000000f2781c */ /* 0x000fda0000f24577 */
[----:B------:R-:W-:Y:S05]  /*1050*/  @P1 BRA `(.L_x_23) ;  /* 0x0000000400201947 */ /* 0x000fea0003800000 */
[----:B------:R-:W-:-:S04]  /*1060*/  LOP3.LUT P1, RZ, R0, 0x7fffffff, RZ, 0xc0, !PT ;  /* 0x7fffffff00ff7812 */ /* 0x000fc8000782c0ff */
[----:B------:R-:W-:-:S13]  /*1070*/  PLOP3.LUT P0, PT, P0, P1, PT, 0x2f, 0xf2 ;  /* 0x0000000000f2781c */ /* 0x000fda0000702577 */
[----:B------:R-:W-:Y:S05]  /*1080*/  @P0 BRA `(.L_x_24) ;  /* 0x0000000400080947 */ /* 0x000fea0003800000 */
[----:B------:R-:W-:Y:S02]  /*1090*/  IADD3 R15, PT, PT, R17, -0x1, RZ ;  /* 0xffffffff110f7810 */ /* 0x000fe40007ffe0ff */
[----:B------:R-:W-:Y:S02]  /*10a0*/  ISETP.GE.AND P1, PT, R16, RZ, PT ;  /* 0x000000ff1000720c */ /* 0x000fe40003f26270 */
[----:B------:R-:W-:-:S11]  /*10b0*/  ISETP.GE.AND P0, PT, R15, RZ, PT ;  /* 0x000000ff0f00720c */ /* 0x000fd60003f06270 */
[----:B------:R-:W-:Y:S02]  /*10c0*/  @!P1 FFMA R0, R0, 1.84467440737095516160e+19, RZ ;  /* 0x5f80000000009823 */ /* 0x000fe400000000ff */
[----:B------:R-:W-:Y:S01]  /*10d0*/  @P0 MOV R15, RZ ;  /* 0x000000ff000f0202 */ /* 0x000fe20000000f00 */
[----:B------:R-:W-:Y:S01]  /*10e0*/  @!P0 FFMA R18, R18, 1.84467440737095516160e+19, RZ ;  /* 0x5f80000012128823 */ /* 0x000fe200000000ff */
[----:B------:R-:W-:-:S04]  /*10f0*/  @!P0 MOV R15, 0xffffffc0 ;  /* 0xffffffc0000f8802 */ /* 0x000fc80000000f00 */
[----:B------:R-:W-:-:S07]  /*1100*/  @!P1 IADD3 R15, PT, PT, R15, 0x40, RZ ;  /* 0x000000400f0f9810 */ /* 0x000fce0007ffe0ff */
.L_x_20:
[----:B------:R-:W-:Y:S01]  /*1110*/  LEA R16, R14, 0xc0800000, 0x17 ;  /* 0xc08000000e107811 */ /* 0x000fe200078eb8ff */
[----:B------:R-:W-:Y:S01]  /*1120*/  BSSY.RECONVERGENT B2, `(.L_x_25) ;  /* 0x0000036000027945 */ /* 0x000fe20003800200 */
[----:B------:R-:W-:Y:S02]  /*1130*/  IADD3 R17, PT, PT, R17, -0x7f, RZ ;  /* 0xffffff8111117810 */ /* 0x000fe40007ffe0ff */
[----:B------:R-:W-:-:S04]  /*1140*/  IADD3 R0, PT, PT, -R16, R0, RZ ;  /* 0x0000000010007210 */ /* 0x000fc80007ffe1ff */
[----:B------:R0:W1:Y:S01]  /*1150*/  MUFU.RCP R19, R0 ;  /* 0x0000000000137308 */ /* 0x0000620000001000 */
[----:B------:R-:W-:Y:S01]  /*1160*/  FADD.FTZ R16, -R0, -RZ ;  /* 0x800000ff00107221 */ /* 0x000fe20000010100 */
[C---:B0-----:R-:W-:Y:S01]  /*1170*/  IMAD R0, R17.reuse, -0x800000, R18 ;  /* 0xff80000011007824 */ /* 0x041fe200078e0212 */
[----:B------:R-:W-:-:S04]  /*1180*/  IADD3 R17, PT, PT, R17, 0x7f, -R14 ;  /* 0x0000007f11117810 */ /* 0x000fc80007ffe80e */
[----:B------:R-:W-:Y:S01]  /*1190*/  IADD3 R15, PT, PT, R17, R15, RZ ;  /* 0x0000000f110f7210 */ /* 0x000fe20007ffe0ff */
[----:B-1----:R-:W-:-:S04]  /*11a0*/  FFMA R20, R19, R16, 1 ;  /* 0x3f80000013147423 */ /* 0x002fc80000000010 */
[----:B------:R-:W-:-:S04]  /*11b0*/  FFMA R20, R19, R20, R19 ;  /* 0x0000001413147223 */ /* 0x000fc80000000013 */
[----:B------:R-:W-:-:S04]  /*11c0*/  FFMA R18, R0, R20, RZ ;  /* 0x0000001400127223 */ /* 0x000fc800000000ff */
[----:B------:R-:W-:-:S04]  /*11d0*/  FFMA R19, R16, R18, R0 ;  /* 0x0000001210137223 */ /* 0x000fc80000000000 */
[----:B------:R-:W-:-:S04]  /*11e0*/  FFMA R19, R20, R19, R18 ;  /* 0x0000001314137223 */ /* 0x000fc80000000012 */
[----:B------:R-:W-:-:S04]  /*11f0*/  FFMA R0, R16, R19, R0 ;  /* 0x0000001310007223 */ /* 0x000fc80000000000 */
[----:B------:R-:W-:-:S05]  /*1200*/  FFMA R16, R20, R0, R19 ;  /* 0x0000000014107223 */ /* 0x000fca0000000013 */
[----:B------:R-:W-:-:S04]  /*1210*/  SHF.R.U32.HI R14, RZ, 0x17, R16 ;  /* 0x00000017ff0e7819 */ /* 0x000fc80000011610 */
[----:B------:R-:W-:-:S05]  /*1220*/  LOP3.LUT R14, R14, 0xff, RZ, 0xc0, !PT ;  /* 0x000000ff0e0e7812 */ /* 0x000fca00078ec0ff */
[----:B------:R-:W-:-:S05]  /*1230*/  IMAD.IADD R14, R14, 0x1, R15 ;  /* 0x000000010e0e7824 */ /* 0x000fca00078e020f */
[----:B------:R-:W-:-:S04]  /*1240*/  IADD3 R17, PT, PT, R14, -0x1, RZ ;  /* 0xffffffff0e117810 */ /* 0x000fc80007ffe0ff */
[----:B------:R-:W-:-:S13]  /*1250*/  ISETP.GE.U32.AND P0, PT, R17, 0xfe, PT ;  /* 0x000000fe1100780c */ /* 0x000fda0003f06070 */
[----:B------:R-:W-:Y:S05]  /*1260*/  @!P0 BRA `(.L_x_26) ;  /* 0x0000000000808947 */ /* 0x000fea0003800000 */
[----:B------:R-:W-:-:S13]  /*1270*/  ISETP.GT.AND P0, PT, R14, 0xfe, PT ;  /* 0x000000fe0e00780c */ /* 0x000fda0003f04270 */
[----:B------:R-:W-:Y:S05]  /*1280*/  @P0 BRA `(.L_x_27) ;  /* 0x00000000006c0947 */ /* 0x000fea0003800000 */
[----:B------:R-:W-:-:S13]  /*1290*/  ISETP.GE.AND P0, PT, R14, 0x1, PT ;  /* 0x000000010e00780c */ /* 0x000fda0003f06270 */
[----:B------:R-:W-:Y:S05]  /*12a0*/  @P0 BRA `(.L_x_28) ;  /* 0x0000000000740947 */ /* 0x000fea0003800000 */
[----:B------:R-:W-:Y:S02]  /*12b0*/  ISETP.GE.AND P0, PT, R14, -0x18, PT ;  /* 0xffffffe80e00780c */ /* 0x000fe40003f06270 */
[----:B------:R-:W-:-:S11]  /*12c0*/  LOP3.LUT R16, R16, 0x80000000, RZ, 0xc0, !PT ;  /* 0x8000000010107812 */ /* 0x000fd600078ec0ff */
[----:B------:R-:W-:Y:S05]  /*12d0*/  @!P0 BRA `(.L_x_28) ;  /* 0x0000000000688947 */ /* 0x000fea0003800000 */
[CCC-:B------:R-:W-:Y:S01]  /*12e0*/  FFMA.RZ R15, R20.reuse, R0.reuse, R19.reuse ;  /* 0x00000000140f7223 */ /* 0x1c0fe2000000c013 */
[CCC-:B------:R-:W-:Y:S01]  /*12f0*/  FFMA.RP R17, R20.reuse, R0.reuse, R19.reuse ;  /* 0x0000000014117223 */ /* 0x1c0fe20000008013 */
[----:B------:R-:W-:Y:S01]  /*1300*/  FFMA.RM R19, R20, R0, R19 ;  /* 0x0000000014137223 */ /* 0x000fe20000004013 */
[C---:B------:R-:W-:Y:S02]  /*1310*/  IADD3 R0, PT, PT, R14.reuse, 0x20, RZ ;  /* 0x000000200e007810 */ /* 0x040fe40007ffe0ff */
[----:B------:R-:W-:Y:S02]  /*1320*/  LOP3.LUT R15, R15, 0x7fffff, RZ, 0xc0, !PT ;  /* 0x007fffff0f0f7812 */ /* 0x000fe400078ec0ff */
[C---:B------:R-:W-:Y:S02]  /*1330*/  ISETP.NE.AND P2, PT, R14.reuse, RZ, PT ;  /* 0x000000ff0e00720c */ /* 0x040fe40003f45270 */
[----:B------:R-:W-:Y:S02]  /*1340*/  LOP3.LUT R15, R15, 0x800000, RZ, 0xfc, !PT ;  /* 0x008000000f0f7812 */ /* 0x000fe400078efcff */
[----:B------:R-:W-:-:S02]  /*1350*/  ISETP.NE.AND P1, PT, R14, RZ, PT ;  /* 0x000000ff0e00720c */ /* 0x000fc40003f25270 */
[----:B------:R-:W-:Y:S02]  /*1360*/  IADD3 R14, PT, PT, -R14, RZ, RZ ;  /* 0x000000ff0e0e7210 */ /* 0x000fe40007ffe1ff */
[----:B------:R-:W-:Y:S02]  /*1370*/  SHF.L.U32 R0, R15, R0, RZ ;  /* 0x000000000f007219 */ /* 0x000fe400000006ff */
[----:B------:R-:W-:Y:S02]  /*1380*/  FSETP.NEU.FTZ.AND P0, PT, R17, R19, PT ;  /* 0x000000131100720b */ /* 0x000fe40003f1d000 */
[----:B------:R-:W-:Y:S02]  /*1390*/  SEL R14, R14, RZ, P2 ;  /* 0x000000ff0e0e7207 */ /* 0x000fe40001000000 */
[----:B------:R-:W-:Y:S02]  /*13a0*/  ISETP.NE.AND P1, PT, R0, RZ, P1 ;  /* 0x000000ff0000720c */ /* 0x000fe40000f25270 */
[----:B------:R-:W-:-:S02]  /*13b0*/  SHF.R.U32.HI R15, RZ, R14, R15 ;  /* 0x0000000eff0f7219 */ /* 0x000fc4000001160f */
[----:B------:R-:W-:Y:S02]  /*13c0*/  PLOP3.LUT P0, PT, P0, P1, PT, 0xf8, 0x8f ;  /* 0x00000000008f781c */ /* 0x000fe40000703f70 */
[----:B------:R-:W-:Y:S02]  /*13d0*/  SHF.R.U32.HI R14, RZ, 0x1, R15 ;  /* 0x00000001ff0e7819 */ /* 0x000fe4000001160f */
[----:B------:R-:W-:-:S04]  /*13e0*/  SEL R0, RZ, 0x1, !P0 ;  /* 0x00000001ff007807 */ /* 0x000fc80004000000 */
[----:B------:R-:W-:-:S04]  /*13f0*/  LOP3.LUT R0, R0, 0x1, R14, 0xf8, !PT ;  /* 0x0000000100007812 */ /* 0x000fc800078ef80e */
[----:B------:R-:W-:-:S04]  /*1400*/  LOP3.LUT R0, R0, R15, RZ, 0xc0, !PT ;  /* 0x0000000f00007212 */ /* 0x000fc800078ec0ff */
[----:B------:R-:W-:-:S04]  /*1410*/  IADD3 R0, PT, PT, R14, R0, RZ ;  /* 0x000000000e007210 */ /* 0x000fc80007ffe0ff */
[----:B------:R-:W-:Y:S01]  /*1420*/  LOP3.LUT R16, R0, R16, RZ, 0xfc, !PT ;  /* 0x0000001000107212 */ /* 0x000fe200078efcff */
[----:B------:R-:W-:Y:S06]  /*1430*/  BRA `(.L_x_28) ;  /* 0x0000000000107947 */ /* 0x000fec0003800000 */
.L_x_27:
[----:B------:R-:W-:-:S04]  /*1440*/  LOP3.LUT R16, R16, 0x80000000, RZ, 0xc0, !PT ;  /* 0x8000000010107812 */ /* 0x000fc800078ec0ff */
[----:B------:R-:W-:Y:S01]  /*1450*/  LOP3.LUT R16, R16, 0x7f800000, RZ, 0xfc, !PT ;  /* 0x7f80000010107812 */ /* 0x000fe200078efcff */
[----:B------:R-:W-:Y:S06]  /*1460*/  BRA `(.L_x_28) ;  /* 0x0000000000047947 */ /* 0x000fec0003800000 */
.L_x_26:
[----:B------:R-:W-:-:S07]  /*1470*/  LEA R16, R15, R16, 0x17 ;  /* 0x000000100f107211 */ /* 0x000fce00078eb8ff */
.L_x_28:
[----:B------:R-:W-:Y:S05]  /*1480*/  BSYNC.RECONVERGENT B2 ;  /* 0x0000000000027941 */ /* 0x000fea0003800200 */
.L_x_25:
[----:B------:R-:W-:Y:S01]  /*1490*/  MOV R0, R16 ;  /* 0x0000001000007202 */ /* 0x000fe20000000f00 */
[----:B------:R-:W-:Y:S06]  /*14a0*/  BRA `(.L_x_29) ;  /* 0x0000000000207947 */ /* 0x000fec0003800000 */
.L_x_24:
[----:B------:R-:W-:-:S04]  /*14b0*/  LOP3.LUT R0, R0, 0x80000000, R18, 0x48, !PT ;  /* 0x8000000000007812 */ /* 0x000fc800078e4812 */
[----:B------:R-:W-:Y:S01]  /*14c0*/  LOP3.LUT R0, R0, 0x7f800000, RZ, 0xfc, !PT ;  /* 0x7f80000000007812 */ /* 0x000fe200078efcff */
[----:B------:R-:W-:Y:S06]  /*14d0*/  BRA `(.L_x_29) ;  /* 0x0000000000147947 */ /* 0x000fec0003800000 */
.L_x_23:
[----:B------:R-:W-:Y:S01]  /*14e0*/  LOP3.LUT R0, R0, 0x80000000, R18, 0x48, !PT ;  /* 0x8000000000007812 */ /* 0x000fe200078e4812 */
[----:B------:R-:W-:Y:S06]  /*14f0*/  BRA `(.L_x_29) ;  /* 0x00000000000c7947 */ /* 0x000fec0003800000 */
.L_x_22:
[----:B------:R-:W0:Y:S01]  /*1500*/  MUFU.RSQ R0, -QNAN ;  /* 0xffc0000000007908 */ /* 0x000e220000001400 */
[----:B------:R-:W-:Y:S05]  /*1510*/  BRA `(.L_x_29) ;  /* 0x0000000000047947 */ /* 0x000fea0003800000 */
.L_x_21:
[----:B------:R-:W-:-:S07]  /*1520*/  FADD.FTZ R0, R18, R0 ;  /* 0x0000000012007221 */ /* 0x000fce0000010000 */
.L_x_29:
[----:B------:R-:W-:Y:S05]  /*1530*/  BSYNC.RECONVERGENT B1 ;  /* 0x0000000000017941 */ /* 0x000fea0003800200 */
.L_x_19:
[----:B------:R-:W-:Y:S01]  /*1540*/  HFMA2 R15, -RZ, RZ, 0, 0 ;  /* 0x00000000ff0f7431 */ /* 0x000fe200000001ff */
[----:B------:R-:W-:-:S04]  /*1550*/  MOV R14, R3 ;  /* 0x00000003000e7202 */ /* 0x000fc80000000f00 */
[----:B0-----:R-:W-:Y:S05]  /*1560*/  RET.REL.NODEC R14 `(shmemLimit) ;  /* 0xffffffe80ea47950 */ /* 0x001fea0003c3ffff */
.L_x_30:
[----:B------:R-:W-:-:S00]  /*1570*/  BRA `(.L_x_30) ;  /* 0xfffffffc00fc7947 */ /* 0x000fc0000383ffff */
[----:B------:R-:W-:-:S00]  /*1580*/  NOP ;  /* 0x0000000000007918 */ /* 0x000fc00000000000 */
[----:B------:R-:W-:-:S00]  /*1590*/  NOP ;  /* 0x0000000000007918 */ /* 0x000fc00000000000 */
[----:B------:R-:W-:-:S00]  /*15a0*/  NOP ;  /* 0x0000000000007918 */ /* 0x000fc00000000000 */
[----:B------:R-:W-:-:S00]  /*15b0*/  NOP ;  /* 0x0000000000007918 */ /* 0x000fc00000000000 */
[----:B------:R-:W-:-:S00]  /*15c0*/  NOP ;  /* 0x0000000000007918 */ /* 0x000fc00000000000 */
[----:B------:R-:W-:-:S00]  /*15d0*/  NOP ;  /* 0x0000000000007918 */ /* 0x000fc00000000000 */
[----:B------:R-:W-:-:S00]  /*15e0*/  NOP ;  /* 0x0000000000007918 */ /* 0x000fc00000000000 */
[----:B------:R-:W-:-:S00]  /*15f0*/  NOP ;  /* 0x0000000000007918 */ /* 0x000fc00000000000 */
.L_x_95:


//--------------------- .text.regsLimit           --------------------------
	.section	.text.regsLimit,"ax",@progbits
	.align	128
        .global         regsLimit
        .type           regsLimit,@function
        .size           regsLimit,(.L_x_97 - regsLimit)
        .other          regsLimit,@"STO_CUDA_ENTRY STV_DEFAULT"
regsLimit:
.text.regsLimit:
        /* <DEDUP_REMOVED lines=17> */
[----:B------:R0:W5:Y:S04]  /*0110*/  LDG.E R11, desc[UR4][R14.64+0x14] ;  /* 0x000014040e0b7981 */ /* 0x000168000c1e1900 */
[----:B------:R0:W5:Y:S01]  /*0120*/  LDG.E R8, desc[UR4][R14.64+0x18] ;  /* 0x000018040e087981 */ /* 0x000162000c1e1900 */
[----:B------:R-:W-:Y:S01]  /*0130*/  BSSY.RECONVERGENT B2, `(.L_x_31) ;  /* 0x0000017000027945 */ /* 0x000fe20003800200 */
[----:B--2---:R-:W-:-:S04]  /*0140*/  FFMA R18, -R7, R0, R6 ;  /* 0x0000000007127223 */ /* 0x004fc80000000106 */
[----:B------:R-:W-:-:S04]  /*0150*/  FADD R18, R7, R18 ;  /* 0x0000001207127221 */ /* 0x000fc80000000000 */
[----:B------:R-:W-:-:S04]  /*0160*/  FADD R2, R6, R18 ;  /* 0x0000001206027221 */ /* 0x000fc80000000000 */
[----:B---3--:R-:W-:-:S04]  /*0170*/  FADD R2, -R9, R2 ;  /* 0x0000000209027221 */ /* 0x008fc80000000100 */
[----:B------:R-:W-:Y:S01]  /*0180*/  FMUL R17, R9, R2 ;  /* 0x0000000209117220 */ /* 0x000fe20000400000 */
[----:B------:R-:W-:-:S03]  /*0190*/  MOV R2, 0x40a00000 ;  /* 0x40a0000000027802 */ /* 0x000fc60000000f00 */
[----:B----4-:R-:W-:-:S04]  /*01a0*/  FFMA R3, R10, R17, R28 ;  /* 0x000000110a037223 */ /* 0x010fc8000000001c */
        /* <DEDUP_REMOVED lines=14> */
[----:B-----5:R-:W-:Y:S05]  /*0290*/  CALL.REL.NOINC `($__internal_3_$__cuda_sm3x_div_rn_noftz_f32_slowpath) ;  /* 0x0000001c00887944 */ /* 0x020fea0003c00000 */
.L_x_32:
[----:B------:R-:W-:Y:S05]  /*02a0*/  BSYNC.RECONVERGENT B2 ;  /* 0x0000000000027941 */ /* 0x000fea0003800200 */
.L_x_31:
        /* <DEDUP_REMOVED lines=13> */
[----:B-----5:R-:W-:Y:S05]  /*0380*/  CALL.REL.NOINC `($__internal_3_$__cuda_sm3x_div_rn_noftz_f32_slowpath) ;  /* 0x0000001c004c7944 */ /* 0x020fea0003c00000 */
[----:B------:R-:W-:-:S07]  /*0390*/  MOV R5, R2 ;  /* 0x0000000200057202 */ /* 0x000fce0000000f00 */
.L_x_34:
[----:B------:R-:W-:Y:S05]  /*03a0*/  BSYNC.RECONVERGENT B2 ;  /* 0x0000000000027941 */ /* 0x000fea0003800200 */
.L_x_33:
[----:B------:R-:W-:Y:S01]  /*03b0*/  HFMA2 R13, -RZ, RZ, 1.431640625, 0.102294921875 ;  /* 0x3dba2e8cff0d7431 */ /* 0x000fe200000001ff */
[----:B------:R-:W-:Y:S01]  /*03c0*/  MOV R2, 0x41300000 ;  /* 0x4130000000027802 */ /* 0x000fe20000000f00 */
[----:B-----5:R-:W0:Y:S01]  /*03d0*/  FCHK P0, R11, 11 ;  /* 0x413000000b007902 */ /* 0x020e220000000000 */
        /* <DEDUP_REMOVED lines=10> */
[----:B------:R-:W-:Y:S05]  /*0480*/  CALL.REL.NOINC `($__internal_3_$__cuda_sm3x_div_rn_noftz_f32_slowpath) ;  /* 0x0000001c000c7944 */ /* 0x000fea0003c00000 */
[----:B------:R-:W-:-:S07]  /*0490*/  MOV R12, R2 ;  /* 0x00000002000c7202 */ /* 0x000fce0000000f00 */
.L_x_36:
[----:B------:R-:W-:Y:S05]  /*04a0*/  BSYNC.RECONVERGENT B2 ;  /* 0x0000000000027941 */ /* 0x000fea0003800200 */
.L_x_35:
[----:B------:R-:W-:Y:S01]  /*04b0*/  IADD3 R2, PT, PT, R8, -0xd000000, RZ ;  /* 0xf300000008027810 */ /* 0x000fe20007ffe0ff */
[----:B------:R0:W1:Y:S01]  /*04c0*/  MUFU.RSQ R13, R8 ;  /* 0x00000008000d7308 */ /* 0x0000620000001400 */
[----:B------:R-:W-:Y:S02]  /*04d0*/  BSSY.RECONVERGENT B0, `(.L_x_37) ;  /* 0x000000e000007945 */ /* 0x000fe40003800200 */
[----:B------:R-:W-:Y:S01]  /*04e0*/  ISETP.GT.U32.AND P0, PT, R2, 0x727fffff, PT ;  /* 0x727fffff0200780c */ /* 0x000fe20003f04070 */
[----:B------:R-:W-:-:S04]  /*04f0*/  FADD R2, R12, R5 ;  /* 0x000000050c027221 */ /* 0x000fc80000000000 */
[----:B------:R-:W-:-:S08]  /*0500*/  FADD R5, R11, -R2 ;  /* 0x800000020b057221 */ /* 0x000fd00000000000 */
[----:B0-----:R-:W-:Y:S05]  /*0510*/  @!P0 BRA `(.L_x_38) ;  /* 0x0000000000148947 */ /* 0x001fea0003800000 */
[----:B------:R-:W-:Y:S02]  /*0520*/  MOV R23, R8 ;  /* 0x0000000800177202 */ /* 0x000fe40000000f00 */
[----:B------:R-:W-:-:S07]  /*0530*/  MOV R2, 0x550 ;  /* 0x0000055000027802 */ /* 0x000fce0000000f00 */
[----:B-1----:R-:W-:Y:S05]  /*0540*/  CALL.REL.NOINC `($__internal_2_$__cuda_sm20_sqrt_rn_f32_slowpath) ;  /* 0x0000001800847944 */ /* 0x002fea0003c00000 */
[----:B------:R-:W-:Y:S01]  /*0550*/  MOV R16, R19 ;  /* 0x0000001300107202 */ /* 0x000fe20000000f00 */
[----:B------:R-:W-:Y:S06]  /*0560*/  BRA `(.L_x_39) ;  /* 0x0000000000107947 */ /* 0x000fec0003800000 */
.L_x_38:
[----:B-1----:R-:W-:Y:S01]  /*0570*/  FMUL.FTZ R11, R8, R13 ;  /* 0x0000000d080b7220 */ /* 0x002fe20000410000 */
[----:B------:R-:W-:-:S03]  /*0580*/  FMUL.FTZ R13, R13, 0.5 ;  /* 0x3f0000000d0d7820 */ /* 0x000fc60000410000 */
[----:B------:R-:W-:-:S04]  /*0590*/  FFMA R16, -R11, R11, R8 ;  /* 0x0000000b0b107223 */ /* 0x000fc80000000108 */
[----:B------:R-:W-:-:S07]  /*05a0*/  FFMA R16, R16, R13, R11 ;  /* 0x0000000d10107223 */ /* 0x000fce000000000b */
.L_x_39:
[----:B------:R-:W-:Y:S05]  /*05b0*/  BSYNC.RECONVERGENT B0 ;  /* 0x0000000000007941 */ /* 0x000fea0003800200 */
.L_x_37:
[----:B------:R-:W-:Y:S01]  /*05c0*/  HFMA2 R11, -RZ, RZ, 0.96630859375, -0.0022525787353515625 ;  /* 0x3bbb989dff0b7431 */ /* 0x000fe200000001ff */
[----:B------:R-:W-:Y:S01]  /*05d0*/  MOV R13, 0x437c0000 ;  /* 0x437c0000000d7802 */ /* 0x000fe20000000f00 */
[----:B------:R-:W-:Y:S01]  /*05e0*/  BSSY.RECONVERGENT B2, `(.L_x_40) ;  /* 0x0000024000027945 */ /* 0x000fe20003800200 */
[----:B------:R-:W-:Y:S02]  /*05f0*/  MOV R19, 0x40a00000 ;  /* 0x40a0000000137802 */ /* 0x000fe40000000f00 */
[----:B------:R-:W-:-:S04]  /*0600*/  FFMA.SAT R2, R6, R11, 0.5 ;  /* 0x3f00000006027423 */ /* 0x000fc8000000200b */
[----:B------:R-:W-:-:S04]  /*0610*/  FFMA.RM R2, R2, R13, 12582913 ;  /* 0x4b40000102027423 */ /* 0x000fc8000000400d */
[C---:B------:R-:W-:Y:S01]  /*0620*/  FADD R11, R2.reuse, -12583039 ;  /* 0xcb40007f020b7421 */ /* 0x040fe20000000000 */
[----:B------:R-:W-:-:S03]  /*0630*/  SHF.L.U32 R13, R2, 0x17, RZ ;  /* 0x00000017020d7819 */ /* 0x000fc600000006ff */
[----:B------:R-:W-:-:S04]  /*0640*/  FFMA R11, R6, 1.4426950216293334961, -R11 ;  /* 0x3fb8aa3b060b7823 */ /* 0x000fc8000000080b */
[----:B------:R-:W-:Y:S01]  /*0650*/  FFMA R4, R6, 1.925963033500011079e-08, R11 ;  /* 0x32a5706006047823 */ /* 0x000fe2000000000b */
[----:B------:R-:W-:-:S04]  /*0660*/  FFMA R11, R18, R16, R5 ;  /* 0x00000010120b7223 */ /* 0x000fc80000000005 */
[----:B------:R-:W-:Y:S01]  /*0670*/  FADD R8, R8, R11 ;  /* 0x0000000b08087221 */ /* 0x000fe20000000000 */
[----:B------:R-:W0:Y:S03]  /*0680*/  MUFU.EX2 R4, R4 ;  /* 0x0000000400047308 */ /* 0x000e260000000800 */
[----:B------:R-:W-:Y:S01]  /*0690*/  FADD R2, -R17, R8 ;  /* 0x0000000811027221 */ /* 0x000fe20000000100 */
[----:B0-----:R-:W-:-:S04]  /*06a0*/  FMUL R13, R13, R4 ;  /* 0x000000040d0d7220 */ /* 0x001fc80000400000 */
[----:B------:R-:W-:-:S04]  /*06b0*/  FADD R11, R2, -R13 ;  /* 0x8000000d020b7221 */ /* 0x000fc80000000000 */
[----:B------:R-:W-:-:S04]  /*06c0*/  FMUL R6, R6, R11 ;  /* 0x0000000b06067220 */ /* 0x000fc80000400000 */
[----:B------:R-:W-:-:S04]  /*06d0*/  FFMA R7, -R7, R3, R6 ;  /* 0x0000000307077223 */ /* 0x000fc80000000106 */
[----:B------:R-:W-:-:S04]  /*06e0*/  FADD R7, R18, R7 ;  /* 0x0000000712077221 */ /* 0x000fc80000000000 */
[----:B------:R-:W-:-:S04]  /*06f0*/  FADD R2, R6, R7 ;  /* 0x0000000706027221 */ /* 0x000fc80000000000 */
[----:B------:R-:W-:-:S04]  /*0700*/  FADD R2, -R9, R2 ;  /* 0x0000000209027221 */ /* 0x000fc80000000100 */
[----:B------:R-:W-:Y:S01]  /*0710*/  FMUL R9, R17, R2 ;  /* 0x0000000211097220 */ /* 0x000fe20000400000 */
[----:B------:R-:W-:-:S03]  /*0720*/  HFMA2 R2, -RZ, RZ, 1.57421875, -19.203125 ;  /* 0x3e4ccccdff027431 */ /* 0x000fc600000001ff */
[----:B------:R-:W-:-:S04]  /*0730*/  FFMA R11, R27, R9, R28 ;  /* 0x000000091b0b7223 */ /* 0x000fc8000000001c */
[----:B------:R-:W-:Y:S01]  /*0740*/  FADD R11, R20, -R11 ;  /* 0x8000000b140b7221 */ /* 0x000fe20000000000 */
[----:B------:R-:W-:-:S03]  /*0750*/  FFMA R19, R2, -R19, 1 ;  /* 0x3f80000002137423 */ /* 0x000fc60000000813 */
[----:B------:R-:W-:-:S04]  /*0760*/  FFMA R10, R10, 0.5, R11 ;  /* 0x3f0000000a0a7823 */ /* 0x000fc8000000000b */
[----:B------:R-:W-:-:S04]  /*0770*/  FADD R10, R27, R10 ;  /* 0x0000000a1b0a7221 */ /* 0x000fc80000000000 */
[----:B------:R-:W-:Y:S01]  /*0780*/  FMUL R29, R0, R10 ;  /* 0x0000000a001d7220 */ /* 0x000fe20000400000 */
[----:B------:R-:W-:-:S03]  /*0790*/  FFMA R0, R19, R2, 0.20000000298023223877 ;  /* 0x3e4ccccd13007423 */ /* 0x000fc60000000002 */
[----:B------:R-:W0:Y:S01]  /*07a0*/  FCHK P0, R29, 5 ;  /* 0x40a000001d007902 */ /* 0x000e220000000000 */
[----:B------:R-:W-:-:S04]  /*07b0*/  FFMA R19, R0, R29, RZ ;  /* 0x0000001d00137223 */ /* 0x000fc800000000ff */
[----:B------:R-:W-:-:S04]  /*07c0*/  FFMA R2, R19, -5, R29 ;  /* 0xc0a0000013027823 */ /* 0x000fc8000000001d */
[----:B------:R-:W-:Y:S01]  /*07d0*/  FFMA R2, R0, R2, R19 ;  /* 0x0000000200027223 */ /* 0x000fe20000000013 */
[----:B0-----:R-:W-:Y:S06]  /*07e0*/  @!P0 BRA `(.L_x_41) ;  /* 0x00000000000c8947 */ /* 0x001fec0003800000 */
[----:B------:R-:W-:Y:S02]  /*07f0*/  MOV R24, 0x40a00000 ;  /* 0x40a0000000187802 */ /* 0x000fe40000000f00 */
[----:B------:R-:W-:-:S07]  /*0800*/  MOV R4, 0x820 ;  /* 0x0000082000047802 */ /* 0x000fce0000000f00 */
[----:B------:R-:W-:Y:S05]  /*0810*/  CALL.REL.NOINC `($__internal_3_$__cuda_sm3x_div_rn_noftz_f32_slowpath) ;  /* 0x0000001800287944 */ /* 0x000fea0003c00000 */
.L_x_41:
[----:B------:R-:W-:Y:S05]  /*0820*/  BSYNC.RECONVERGENT B2 ;  /* 0x0000000000027941 */ /* 0x000fea0003800200 */
.L_x_40:
        /* <DEDUP_REMOVED lines=13> */
[----:B------:R-:W-:Y:S05]  /*0900*/  CALL.REL.NOINC `($__internal_3_$__cuda_sm3x_div_rn_noftz_f32_slowpath) ;  /* 0x0000001400ec7944 */ /* 0x000fea0003c00000 */
.L_x_43:
[----:B------:R-:W-:Y:S05]  /*0910*/  BSYNC.RECONVERGENT B2 ;  /* 0x0000000000027941 */ /* 0x000fea0003800200 */
.L_x_42:
[----:B------:R-:W-:Y:S01]  /*0920*/  FADD R12, R2, R12 ;  /* 0x0000000c020c7221 */ /* 0x000fe20000000000 */
[----:B------:R-:W-:Y:S03]  /*0930*/  BSSY.RECONVERGENT B2, `(.L_x_44) ;  /* 0x000001d000027945 */ /* 0x000fe60003800200 */
[----:B------:R-:W-:-:S04]  /*0940*/  FADD R12, R5, -R12 ;  /* 0x8000000c050c7221 */ /* 0x000fc80000000000 */
[----:B------:R-:W-:-:S04]  /*0950*/  FFMA R19, R7, R16, R12 ;  /* 0x0000001007137223 */ /* 0x000fc8000000000c */
[----:B------:R-:W-:Y:S01]  /*0960*/  FADD R16, R8, R19 ;  /* 0x0000001308107221 */ /* 0x000fe20000000000 */
[----:B------:R-:W-:-:S03]  /*0970*/  MOV R19, 0x40a00000 ;  /* 0x40a0000000137802 */ /* 0x000fc60000000f00 */
[----:B------:R-:W-:-:S04]  /*0980*/  FADD R2, -R9, R16 ;  /* 0x0000001009027221 */ /* 0x000fc80000000100 */
[----:B------:R-:W-:-:S04]  /*0990*/  FADD R13, -R13, R2 ;  /* 0x000000020d0d7221 */ /* 0x000fc80000000100 */
        /* <DEDUP_REMOVED lines=10> */
[----:B------:R-:W-:Y:S01]  /*0a40*/  FFMA R27, R27, 0.5, R20 ;  /* 0x3f0000001b1b7823 */ /* 0x000fe20000000014 */
[----:B------:R-:W-:-:S03]  /*0a50*/  FFMA R2, R19, R2, 0.20000000298023223877 ;  /* 0x3e4ccccd13027423 */ /* 0x000fc60000000002 */
[----:B------:R-:W-:-:S04]  /*0a60*/  FADD R27, R10, R27 ;  /* 0x0000001b0a1b7221 */ /* 0x000fc80000000000 */
[----:B------:R-:W-:-:S04]  /*0a70*/  FMUL R29, R3, R27 ;  /* 0x0000001b031d7220 */ /* 0x000fc80000400000 */
        /* <DEDUP_REMOVED lines=8> */
.L_x_45:
[----:B------:R-:W-:Y:S05]  /*0b00*/  BSYNC.RECONVERGENT B2 ;  /* 0x0000000000027941 */ /* 0x000fea0003800200 */
.L_x_44:
        /* <DEDUP_REMOVED lines=14> */
[----:B------:R-:W-:-:S07]  /*0bf0*/  MOV R28, R2 ;  /* 0x00000002001c7202 */ /* 0x000fce0000000f00 */
.L_x_47:
[----:B------:R-:W-:Y:S05]  /*0c00*/  BSYNC.RECONVERGENT B2 ;  /* 0x0000000000027941 */ /* 0x000fea0003800200 */
.L_x_46:
        /* <DEDUP_REMOVED lines=14> */
.L_x_49:
[----:B------:R-:W-:Y:S05]  /*0cf0*/  BSYNC.RECONVERGENT B2 ;  /* 0x0000000000027941 */ /* 0x000fea0003800200 */
.L_x_48:
        /* <DEDUP_REMOVED lines=9> */
[----:B-1----:R-:W-:Y:S05]  /*0d90*/  CALL.REL.NOINC `($__internal_2_$__cuda_sm20_sqrt_rn_f32_slowpath) ;  /* 0x0000001000707944 */ /* 0x002fea0003c00000 */
[----:B------:R-:W-:Y:S05]  /*0da0*/  BRA `(.L_x_52) ;  /* 0x0000000000107947 */ /* 0x000fea0003800000 */
.L_x_51:
[----:B-1----:R-:W-:Y:S01]  /*0db0*/  FMUL.FTZ R19, R8, R21 ;  /* 0x0000001508137220 */ /* 0x002fe20000410000 */
[----:B------:R-:W-:-:S03]  /*0dc0*/  FMUL.FTZ R2, R21, 0.5 ;  /* 0x3f00000015027820 */ /* 0x000fc60000410000 */
[----:B------:R-:W-:-:S04]  /*0dd0*/  FFMA R8, -R19, R19, R8 ;  /* 0x0000001313087223 */ /* 0x000fc80000000108 */
[----:B------:R-:W-:-:S07]  /*0de0*/  FFMA R19, R8, R2, R19 ;  /* 0x0000000208137223 */ /* 0x000fce0000000013 */
.L_x_52:
[----:B------:R-:W-:Y:S05]  /*0df0*/  BSYNC.RECONVERGENT B0 ;  /* 0x0000000000007941 */ /* 0x000fea0003800200 */
.L_x_50:
[----:B------:R-:W-:Y:S01]  /*0e00*/  HFMA2 R21, -RZ, RZ, 0.96630859375, -0.0022525787353515625 ;  /* 0x3bbb989dff157431 */ /* 0x000fe200000001ff */
[----:B------:R-:W-:Y:S01]  /*0e10*/  MOV R23, 0x437c0000 ;  /* 0x437c000000177802 */ /* 0x000fe20000000f00 */
[----:B------:R-:W-:Y:S01]  /*0e20*/  FFMA R19, R18, R19, R5 ;  /* 0x0000001312137223 */ /* 0x000fe20000000005 */
[----:B------:R-:W-:Y:S02]  /*0e30*/  BSSY.RECONVERGENT B2, `(.L_x_53) ;  /* 0x0000022000027945 */ /* 0x000fe40003800200 */
[----:B------:R-:W-:-:S04]  /*0e40*/  FFMA.SAT R2, R6, R21, 0.5 ;  /* 0x3f00000006027423 */ /* 0x000fc80000002015 */
[----:B------:R-:W-:-:S04]  /*0e50*/  FFMA.RM R2, R2, R23, 12582913 ;  /* 0x4b40000102027423 */ /* 0x000fc80000004017 */
[----:B------:R-:W-:-:S04]  /*0e60*/  FADD R21, R2, -12583039 ;  /* 0xcb40007f02157421 */ /* 0x000fc80000000000 */
[----:B------:R-:W-:-:S04]  /*0e70*/  FFMA R21, R6, 1.4426950216293334961, -R21 ;  /* 0x3fb8aa3b06157823 */ /* 0x000fc80000000815 */
[----:B------:R-:W-:Y:S01]  /*0e80*/  FFMA R21, R6, 1.925963033500011079e-08, R21 ;  /* 0x32a5706006157823 */ /* 0x000fe20000000015 */
[----:B------:R-:W-:Y:S01]  /*0e90*/  FADD R6, R16, R19 ;  /* 0x0000001310067221 */ /* 0x000fe20000000000 */
[----:B------:R-:W-:-:S03]  /*0ea0*/  SHF.L.U32 R19, R2, 0x17, RZ ;  /* 0x0000001702137819 */ /* 0x000fc600000006ff */
[----:B------:R-:W-:Y:S01]  /*0eb0*/  FADD R2, -R17, R6 ;  /* 0x0000000611027221 */ /* 0x000fe20000000100 */
[----:B------:R-:W0:Y:S03]  /*0ec0*/  MUFU.EX2 R21, R21 ;  /* 0x0000001500157308 */ /* 0x000e260000000800 */
[----:B0-----:R-:W-:Y:S01]  /*0ed0*/  FFMA R2, R19, -R21, R2 ;  /* 0x8000001513027223 */ /* 0x001fe20000000002 */
[----:B------:R-:W-:-:S03]  /*0ee0*/  MOV R19, 0x40a00000 ;  /* 0x40a0000000137802 */ /* 0x000fc60000000f00 */
        /* <DEDUP_REMOVED lines=22> */
.L_x_54:
[----:B------:R-:W-:Y:S05]  /*1050*/  BSYNC.RECONVERGENT B2 ;  /* 0x0000000000027941 */ /* 0x000fea0003800200 */
.L_x_53:
        /* <DEDUP_REMOVED lines=15> */
.L_x_56:
[----:B------:R-:W-:Y:S05]  /*1150*/  BSYNC.RECONVERGENT B2 ;  /* 0x0000000000027941 */ /* 0x000fea0003800200 */
.L_x_55:
        /* <DEDUP_REMOVED lines=14> */
.L_x_58:
[----:B------:R-:W-:Y:S05]  /*1240*/  BSYNC.RECONVERGENT B2 ;  /* 0x0000000000027941 */ /* 0x000fea0003800200 */
.L_x_57:
        /* <DEDUP_REMOVED lines=11> */
.L_x_60:
[----:B-1----:R-:W-:Y:S01]  /*1300*/  FMUL.FTZ R19, R16, R21 ;  /* 0x0000001510137220 */ /* 0x002fe20000410000 */
[----:B------:R-:W-:-:S03]  /*1310*/  FMUL.FTZ R2, R21, 0.5 ;  /* 0x3f00000015027820 */ /* 0x000fc60000410000 */
[----:B------:R-:W-:-:S04]  /*1320*/  FFMA R16, -R19, R19, R16 ;  /* 0x0000001313107223 */ /* 0x000fc80000000110 */
[----:B------:R-:W-:-:S07]  /*1330*/  FFMA R19, R16, R2, R19 ;  /* 0x0000000210137223 */ /* 0x000fce0000000013 */
.L_x_61:
[----:B------:R-:W-:Y:S05]  /*1340*/  BSYNC.RECONVERGENT B0 ;  /* 0x0000000000007941 */ /* 0x000fea0003800200 */
.L_x_59:
[----:B------:R-:W-:Y:S01]  /*1350*/  HFMA2 R2, -RZ, RZ, 0.96630859375, -0.0022525787353515625 ;  /* 0x3bbb989dff027431 */ /* 0x000fe200000001ff */
[----:B------:R-:W-:Y:S01]  /*1360*/  MOV R21, 0x437c0000 ;  /* 0x437c000000157802 */ /* 0x000fe20000000f00 */
[----:B------:R-:W-:Y:S01]  /*1370*/  FFMA R19, R7, R19, R12 ;  /* 0x0000001307137223 */ /* 0x000fe2000000000c */
[----:B------:R-:W-:Y:S03]  /*1380*/  BSSY.RECONVERGENT B2, `(.L_x_62) ;  /* 0x0000022000027945 */ /* 0x000fe60003800200 */
[----:B------:R-:W-:Y:S01]  /*1390*/  FADD R16, R6, R19 ;  /* 0x0000001306107221 */ /* 0x000fe20000000000 */
[----:B------:R-:W-:Y:S01]  /*13a0*/  MOV R19, 0x40a00000 ;  /* 0x40a0000000137802 */ /* 0x000fe20000000f00 */
[----:B------:R-:W-:-:S04]  /*13b0*/  FFMA.SAT R2, R13, R2, 0.5 ;  /* 0x3f0000000d027423 */ /* 0x000fc80000002002 */
[----:B------:R-:W-:-:S04]  /*13c0*/  FFMA.RM R2, R2, R21, 12582913 ;  /* 0x4b40000102027423 */ /* 0x000fc80000004015 */
[----:B------:R-:W-:-:S04]  /*13d0*/  FADD R4, R2, -12583039 ;  /* 0xcb40007f02047421 */ /* 0x000fc80000000000 */
[----:B------:R-:W-:-:S04]  /*13e0*/  FFMA R4, R13, 1.4426950216293334961, -R4 ;  /* 0x3fb8aa3b0d047823 */ /* 0x000fc80000000804 */
[----:B------:R-:W-:Y:S01]  /*13f0*/  FFMA R4, R13, 1.925963033500011079e-08, R4 ;  /* 0x32a570600d047823 */ /* 0x000fe20000000004 */
[----:B------:R-:W-:Y:S01]  /*1400*/  SHF.L.U32 R13, R2, 0x17, RZ ;  /* 0x00000017020d7819 */ /* 0x000fe200000006ff */
[----:B------:R-:W-:-:S04]  /*1410*/  FADD R2, -R9, R16 ;  /* 0x0000001009027221 */ /* 0x000fc80000000100 */
[----:B------:R-:W0:Y:S02]  /*1420*/  MUFU.EX2 R4, R4 ;  /* 0x0000000400047308 */ /* 0x000e240000000800 */
[----:B0-----:R-:W-:-:S04]  /*1430*/  FFMA R13, R13, -R4, R2 ;  /* 0x800000040d0d7223 */ /* 0x001fc80000000002 */
        /* <DEDUP_REMOVED lines=22> */
.L_x_63:
[----:B------:R-:W-:Y:S05]  /*15a0*/  BSYNC.RECONVERGENT B2 ;  /* 0x0000000000027941 */ /* 0x000fea0003800200 */
.L_x_62:
        /* <DEDUP_REMOVED lines=15> */
.L_x_65:
[----:B------:R-:W-:Y:S05]  /*16a0*/  BSYNC.RECONVERGENT B2 ;  /* 0x0000000000027941 */ /* 0x000fea0003800200 */
.L_x_64:
        /* <DEDUP_REMOVED lines=14> */
.L_x_67:
[----:B------:R-:W-:Y:S05]  /*1790*/  BSYNC.RECONVERGENT B2 ;  /* 0x0000000000027941 */ /* 0x000fea0003800200 */
.L_x_66:
        /* <DEDUP_REMOVED lines=11> */
.L_x_69:
[----:B-1----:R-:W-:Y:S01]  /*1850*/  FMUL.FTZ R19, R6, R21 ;  /* 0x0000001506137220 */ /* 0x002fe20000410000 */
[----:B------:R-:W-:-:S03]  /*1860*/  FMUL.FTZ R2, R21, 0.5 ;  /* 0x3f00000015027820 */ /* 0x000fc60000410000 */
[----:B------:R-:W-:-:S04]  /*1870*/  FFMA R6, -R19, R19, R6 ;  /* 0x0000001313067223 */ /* 0x000fc80000000106 */
[----:B------:R-:W-:-:S07]  /*1880*/  FFMA R19, R6, R2, R19 ;  /* 0x0000000206137223 */ /* 0x000fce0000000013 */
.L_x_70:
[----:B------:R-:W-:Y:S05]  /*1890*/  BSYNC.RECONVERGENT B0 ;  /* 0x0000000000007941 */ /* 0x000fea0003800200 */
.L_x_68:
        /* <DEDUP_REMOVED lines=37> */
.L_x_72:
[----:B------:R-:W-:Y:S05]  /*1af0*/  BSYNC.RECONVERGENT B2 ;  /* 0x0000000000027941 */ /* 0x000fea0003800200 */
.L_x_71:
        /* <DEDUP_REMOVED lines=15> */
.L_x_74:
[----:B------:R-:W-:Y:S05]  /*1bf0*/  BSYNC.RECONVERGENT B2 ;  /* 0x0000000000027941 */ /* 0x000fea0003800200 */
.L_x_73:
        /* <DEDUP_REMOVED lines=14> */
.L_x_76:
[----:B------:R-:W-:Y:S05]  /*1ce0*/  BSYNC.RECONVERGENT B2 ;  /* 0x0000000000027941 */ /* 0x000fea0003800200 */
.L_x_75:
        /* <DEDUP_REMOVED lines=11> */
.L_x_78:
[----:B-1----:R-:W-:Y:S01]  /*1da0*/  FMUL.FTZ R19, R16, R21 ;  /* 0x0000001510137220 */ /* 0x002fe20000410000 */
[----:B------:R-:W-:-:S03]  /*1db0*/  FMUL.FTZ R2, R21, 0.5 ;  /* 0x3f00000015027820 */ /* 0x000fc60000410000 */
[----:B------:R-:W-:-:S04]  /*1dc0*/  FFMA R16, -R19, R19, R16 ;  /* 0x0000001313107223 */ /* 0x000fc80000000110 */
[----:B------:R-:W-:-:S07]  /*1dd0*/  FFMA R19, R16, R2, R19 ;  /* 0x0000000210137223 */ /* 0x000fce0000000013 */
.L_x_79:
[----:B------:R-:W-:Y:S05]  /*1de0*/  BSYNC.RECONVERGENT B0 ;  /* 0x0000000000007941 */ /* 0x000fea0003800200 */
.L_x_77:
[----:B------:R-:W-:Y:S01]  /*1df0*/  HFMA2 R2, -RZ, RZ, 0.96630859375, -0.0022525787353515625 ;  /* 0x3bbb989dff027431 */ /* 0x000fe200000001ff */
[----:B------:R-:W-:Y:S01]  /*1e00*/  MOV R3, 0x437c0000 ;  /* 0x437c000000037802 */ /* 0x000fe20000000f00 */
[----:B------:R-:W-:Y:S01]  /*1e10*/  FFMA R19, R7, R19, R10 ;  /* 0x0000001307137223 */ /* 0x000fe2000000000a */
[----:B------:R-:W-:Y:S03]  /*1e20*/  STG.E desc[UR4][R14.64], R7 ;  /* 0x000000070e007986 */ /* 0x000fe6000c101904 */
[----:B------:R-:W-:Y:S01]  /*1e30*/  FADD R19, R8, R19 ;  /* 0x0000001308137221 */ /* 0x000fe20000000000 */
[----:B------:R-:W-:Y:S01]  /*1e40*/  STG.E desc[UR4][R14.64+0x4], R17 ;  /* 0x000004110e007986 */ /* 0x000fe2000c101904 */
[----:B------:R-:W-:-:S03]  /*1e50*/  FFMA.SAT R2, R13, R2, 0.5 ;  /* 0x3f0000000d027423 */ /* 0x000fc60000002002 */
[----:B------:R-:W-:Y:S01]  /*1e60*/  STG.E desc[UR4][R14.64+0x8], R9 ;  /* 0x000008090e007986 */ /* 0x000fe2000c101904 */
[----:B------:R-:W-:-:S03]  /*1e70*/  FFMA.RM R2, R2, R3, 12582913 ;  /* 0x4b40000102027423 */ /* 0x000fc60000004003 */
[----:B------:R-:W-:Y:S01]  /*1e80*/  STG.E desc[UR4][R14.64+0xc], R11 ;  /* 0x00000c0b0e007986 */ /* 0x000fe2000c101904 */
[C---:B------:R-:W-:Y:S01]  /*1e90*/  FADD R4, R2.reuse, -12583039 ;  /* 0xcb40007f02047421 */ /* 0x040fe20000000000 */
[----:B------:R-:W-:Y:S01]  /*1ea0*/  SHF.L.U32 R3, R2, 0x17, RZ ;  /* 0x0000001702037819 */ /* 0x000fe200000006ff */
[----:B------:R-:W-:Y:S01]  /*1eb0*/  FADD R2, -R17, R19 ;  /* 0x0000001311027221 */ /* 0x000fe20000000100 */
[----:B------:R-:W-:Y:S01]  /*1ec0*/  STG.E desc[UR4][R14.64+0x10], R0 ;  /* 0x000010000e007986 */ /* 0x000fe2000c101904 */
[----:B------:R-:W-:-:S03]  /*1ed0*/  FFMA R4, R13, 1.4426950216293334961, -R4 ;  /* 0x3fb8aa3b0d047823 */ /* 0x000fc60000000804 */
[----:B------:R-:W-:Y:S01]  /*1ee0*/  STG.E desc[UR4][R14.64+0x14], R10 ;  /* 0x0000140a0e007986 */ /* 0x000fe2000c101904 */
[----:B------:R-:W-:-:S03]  /*1ef0*/  FFMA R4, R13, 1.925963033500011079e-08, R4 ;  /* 0x32a570600d047823 */ /* 0x000fc60000000004 */
[----:B------:R-:W-:Y:S03]  /*1f00*/  STG.E desc[UR4][R14.64+0x18], R19 ;  /* 0x000018130e007986 */ /* 0x000fe6000c101904 */
[----:B------:R-:W0:Y:S02]  /*1f10*/  MUFU.EX2 R4, R4 ;  /* 0x0000000400047308 */ /* 0x000e240000000800 */
[----:B0-----:R-:W-:-:S04]  /*1f20*/  FFMA R3, R3, -R4, R2 ;  /* 0x8000000403037223 */ /* 0x001fc80000000002 */
[----:B------:R-:W-:-:S05]  /*1f30*/  FMUL R3, R6, R3 ;  /* 0x0000000306037220 */ /* 0x000fca0000400000 */
[----:B------:R-:W-:Y:S01]  /*1f40*/  STG.E desc[UR4][R14.64+0x1c], R3 ;  /* 0x00001c030e007986 */ /* 0x000fe2000c101904 */
[----:B------:R-:W-:Y:S05]  /*1f50*/  EXIT ;  /* 0x000000000000794d */ /* 0x000fea0003800000 */
        .weak           $__internal_2_$__cuda_sm20_sqrt_rn_f32_slowpath
        .type           $__internal_2_$__cuda_sm20_sqrt_rn_f32_slowpath,@function
        .size           $__internal_2_$__cuda_sm20_sqrt_rn_f32_slowpath,($__internal_3_$__cuda_sm3x_div_rn_noftz_f32_slowpath - $__internal_2_$__cuda_sm20_sqrt_rn_f32_slowpath)
$__internal_2_$__cuda_sm20_sqrt_rn_f32_slowpath:
        /* <DEDUP_REMOVED lines=13> */
[----:B------:R-:W-:-:S03]  /*2030*/  @P0 FMUL.FTZ R4, R25, 0.5 ;  /* 0x3f00000019040820 */ /* 0x000fc60000410000 */
[----:B------:R-:W-:-:S04]  /*2040*/  @P0 FADD.FTZ R19, -R21, -RZ ;  /* 0x800000ff15130221 */ /* 0x000fc80000010100 */
[----:B------:R-:W-:Y:S01]  /*2050*/  @P0 FFMA R24, R21, R19, R22 ;  /* 0x0000001315180223 */ /* 0x000fe20000000016 */
[----:B------:R-:W-:-:S03]  /*2060*/  @!P0 MOV R19, R23 ;  /* 0x0000001700138202 */ /* 0x000fc60000000f00 */
[----:B------:R-:W-:-:S04]  /*2070*/  @P0 FFMA R4, R24, R4, R21 ;  /* 0x0000000418040223 */ /* 0x000fc80000000015 */
[----:B------:R-:W-:-:S07]  /*2080*/  @P0 FMUL.FTZ R19, R4, 2.3283064365386962891e-10 ;  /* 0x2f80000004130820 */ /* 0x000fce0000410000 */
.L_x_80:
[----:B------:R-:W-:Y:S01]  /*2090*/  HFMA2 R23, -RZ, RZ, 0, 0 ;  /* 0x00000000ff177431 */ /* 0x000fe200000001ff */
[----:B------:R-:W-:-:S04]  /*20a0*/  MOV R22, R2 ;  /* 0x0000000200167202 */ /* 0x000fc80000000f00 */
[----:B------:R-:W-:Y:S05]  /*20b0*/  RET.REL.NODEC R22 `(regsLimit) ;  /* 0xffffffdc16d07950 */ /* 0x000fea0003c3ffff */
        .weak           $__internal_3_$__cuda_sm3x_div_rn_noftz_f32_slowpath
        .type           $__internal_3_$__cuda_sm3x_div_rn_noftz_f32_slowpath,@function
        .size           $__internal_3_$__cuda_sm3x_div_rn_noftz_f32_slowpath,(.L_x_97 - $__internal_3_$__cuda_sm3x_div_rn_noftz_f32_slowpath)
$__internal_3_$__cuda_sm3x_div_rn_noftz_f32_slowpath:
[----:B------:R-:W-:Y:S01]  /*20c0*/  SHF.R.U32.HI R19, RZ, 0x17, R24 ;  /* 0x00000017ff137819 */ /* 0x000fe20000011618 */
[----:B------:R-:W-:Y:S01]  /*20d0*/  BSSY.RECONVERGENT B0, `(.L_x_81) ;  /* 0x0000062000007945 */ /* 0x000fe20003800200 */
[----:B------:R-:W-:Y:S02]  /*20e0*/  SHF.R.U32.HI R22, RZ, 0x17, R29 ;  /* 0x00000017ff167819 */ /* 0x000fe4000001161d */
[----:B------:R-:W-:Y:S02]  /*20f0*/  LOP3.LUT R19, R19, 0xff, RZ, 0xc0, !PT ;  /* 0x000000ff13137812 */ /* 0x000fe400078ec0ff */
[----:B------:R-:W-:Y:S02]  /*2100*/  LOP3.LUT R22, R22, 0xff, RZ, 0xc0, !PT ;  /* 0x000000ff16167812 */ /* 0x000fe400078ec0ff */
[----:B------:R-:W-:Y:S02]  /*2110*/  IADD3 R2, PT, PT, R19, -0x1, RZ ;  /* 0xffffffff13027810 */ /* 0x000fe40007ffe0ff */
[----:B------:R-:W-:-:S02]  /*2120*/  IADD3 R23, PT, PT, R22, -0x1, RZ ;  /* 0xffffffff16177810 */ /* 0x000fc40007ffe0ff */
        /* <DEDUP_REMOVED lines=10> */
[C---:B------:R-:W-:Y:S02]  /*21d0*/  FSETP.NEU.FTZ.AND P2, PT, |R29|.reuse, +INF , PT ;  /* 0x7f8000001d00780b */ /* 0x040fe40003f5d200 */
        /* <DEDUP_REMOVED lines=9> */
[----:B------:R-:W-:Y:S02]  /*2270*/  ISETP.GE.AND P0, PT, R23, RZ, PT ;  /* 0x000000ff1700720c */ /* 0x000fe40003f06270 */
[----:B------:R-:W-:-:S11]  /*2280*/  ISETP.GE.AND P1, PT, R2, RZ, PT ;  /* 0x000000ff0200720c */ /* 0x000fd60003f26270 */
[----:B------:R-:W-:Y:S01]  /*2290*/  @P0 MOV R21, RZ ;  /* 0x000000ff00150202 */ /* 0x000fe20000000f00 */
[----:B------:R-:W-:Y:S01]  /*22a0*/  @!P0 FFMA R29, R29, 1.84467440737095516160e+19, RZ ;  /* 0x5f8000001d1d8823 */ /* 0x000fe200000000ff */
[----:B------:R-:W-:Y:S01]  /*22b0*/  @!P0 MOV R21, 0xffffffc0 ;  /* 0xffffffc000158802 */ /* 0x000fe20000000f00 */
[----:B------:R-:W-:-:S03]  /*22c0*/  @!P1 FFMA R24, R24, 1.84467440737095516160e+19, RZ ;  /* 0x5f80000018189823 */ /* 0x000fc600000000ff */
[----:B------:R-:W-:-:S07]  /*22d0*/  @!P1 IADD3 R21, PT, PT, R21, 0x40, RZ ;  /* 0x0000004015159810 */ /* 0x000fce0007ffe0ff */
.L_x_82:
[----:B------:R-:W-:Y:S01]  /*22e0*/  LEA R23, R19, 0xc0800000, 0x17 ;  /* 0xc080000013177811 */ /* 0x000fe200078eb8ff */
[----:B------:R-:W-:Y:S01]  /*22f0*/  BSSY.RECONVERGENT B1, `(.L_x_87) ;  /* 0x0000036000017945 */ /* 0x000fe20003800200 */
[----:B------:R-:W-:Y:S02]  /*2300*/  IADD3 R22, PT, PT, R22, -0x7f, RZ ;  /* 0xffffff8116167810 */ /* 0x000fe40007ffe0ff */
[----:B------:R-:W-:-:S04]  /*2310*/  IADD3 R24, PT, PT, -R23, R24, RZ ;  /* 0x0000001817187210 */ /* 0x000fc80007ffe1ff */
[----:B------:R-:W0:Y:S01]  /*2320*/  MUFU.RCP R2, R24 ;  /* 0x0000001800027308 */ /* 0x000e220000001000 */
[----:B------:R-:W-:-:S04]  /*2330*/  FADD.FTZ R25, -R24, -RZ ;  /* 0x800000ff18197221 */ /* 0x000fc80000010100 */
[----:B0-----:R-:W-:-:S04]  /*2340*/  FFMA R23, R2, R25, 1 ;  /* 0x3f80000002177423 */ /* 0x001fc80000000019 */
[----:B------:R-:W-:Y:S01]  /*2350*/  FFMA R23, R2, R23, R2 ;  /* 0x0000001702177223 */ /* 0x000fe20000000002 */
[C---:B------:R-:W-:Y:S01]  /*2360*/  IMAD R2, R22.reuse, -0x800000, R29 ;  /* 0xff80000016027824 */ /* 0x040fe200078e021d */
[----:B------:R-:W-:-:S03]  /*2370*/  IADD3 R22, PT, PT, R22, 0x7f, -R19 ;  /* 0x0000007f16167810 */ /* 0x000fc60007ffe813 */
[----:B------:R-:W-:Y:S01]  /*2380*/  FFMA R24, R2, R23, RZ ;  /* 0x0000001702187223 */ /* 0x000fe200000000ff */
[----:B------:R-:W-:-:S03]  /*2390*/  IADD3 R21, PT, PT, R22, R21, RZ ;  /* 0x0000001516157210 */ /* 0x000fc60007ffe0ff */
[----:B------:R-:W-:-:S04]  /*23a0*/  FFMA R26, R25, R24, R2 ;  /* 0x00000018191a7223 */ /* 0x000fc80000000002 */
[----:B------:R-:W-:-:S04]  /*23b0*/  FFMA R26, R23, R26, R24 ;  /* 0x0000001a171a7223 */ /* 0x000fc80000000018 */
[----:B------:R-:W-:-:S04]  /*23c0*/  FFMA R25, R25, R26, R2 ;  /* 0x0000001a19197223 */ /* 0x000fc80000000002 */
[----:B------:R-:W-:-:S05]  /*23d0*/  FFMA R2, R23, R25, R26 ;  /* 0x0000001917027223 */ /* 0x000fca000000001a */
[----:B------:R-:W-:-:S04]  /*23e0*/  SHF.R.U32.HI R19, RZ, 0x17, R2 ;  /* 0x00000017ff137819 */ /* 0x000fc80000011602 */
[----:B------:R-:W-:-:S04]  /*23f0*/  LOP3.LUT R22, R19, 0xff, RZ, 0xc0, !PT ;  /* 0x000000ff13167812 */ /* 0x000fc800078ec0ff */
[----:B------:R-:W-:-:S04]  /*2400*/  IADD3 R19, PT, PT, R22, R21, RZ ;  /* 0x0000001516137210 */ /* 0x000fc80007ffe0ff */
        /* <DEDUP_REMOVED lines=13> */
[----:B------:R-:W-:Y:S02]  /*24e0*/  IADD3 R23, PT, PT, R19, 0x20, RZ ;  /* 0x0000002013177810 */ /* 0x000fe40007ffe0ff */
[----:B------:R-:W-:Y:S02]  /*24f0*/  LOP3.LUT R21, R21, 0x7fffff, RZ, 0xc0, !PT ;  /* 0x007fffff15157812 */ /* 0x000fe400078ec0ff */
[----:B------:R-:W-:Y:S02]  /*2500*/  ISETP.NE.AND P2, PT, R19, RZ, PT ;  /* 0x000000ff1300720c */ /* 0x000fe40003f45270 */
        /* <DEDUP_REMOVED lines=16> */
.L_x_89:
[----:B------:R-:W-:-:S04]  /*2610*/  LOP3.LUT R2, R2, 0x80000000, RZ, 0xc0, !PT ;  /* 0x8000000002027812 */ /* 0x000fc800078ec0ff */
[----:B------:R-:W-:Y:S01]  /*2620*/  LOP3.LUT R2, R2, 0x7f800000, RZ, 0xfc, !PT ;  /* 0x7f80000002027812 */ /* 0x000fe200078efcff */
[----:B------:R-:W-:Y:S06]  /*2630*/  BRA `(.L_x_90) ;  /* 0x0000000000047947 */ /* 0x000fec0003800000 */
.L_x_88:
[----:B------:R-:W-:-:S07]  /*2640*/  LEA R2, R21, R2, 0x17 ;  /* 0x0000000215027211 */ /* 0x000fce00078eb8ff */
.L_x_90:
[----:B------:R-:W-:Y:S05]  /*2650*/  BSYNC.RECONVERGENT B1 ;  /* 0x0000000000017941 */ /* 0x000fea0003800200 */
.L_x_87:
[----:B------:R-:W-:Y:S05]  /*2660*/  BRA `(.L_x_91) ;  /* 0x0000000000207947 */ /* 0x000fea0003800000 */
.L_x_86:
[----:B------:R-:W-:-:S04]  /*2670*/  LOP3.LUT R24, R24, 0x80000000, R29, 0x48, !PT ;  /* 0x8000000018187812 */ /* 0x000fc800078e481d */
[----:B------:R-:W-:Y:S01]  /*2680*/  LOP3.LUT R2, R24, 0x7f800000, RZ, 0xfc, !PT ;  /* 0x7f80000018027812 */ /* 0x000fe200078efcff */
[----:B------:R-:W-:Y:S06]  /*2690*/  BRA `(.L_x_91) ;  /* 0x0000000000147947 */ /* 0x000fec0003800000 */
.L_x_85:
[----:B------:R-:W-:Y:S01]  /*26a0*/  LOP3.LUT R2, R24, 0x80000000, R29, 0x48, !PT ;  /* 0x8000000018027812 */ /* 0x000fe200078e481d */
[----:B------:R-:W-:Y:S06]  /*26b0*/  BRA `(.L_x_91) ;  /* 0x00000000000c7947 */ /* 0x000fec0003800000 */
.L_x_84:
[----:B------:R-:W0:Y:S01]  /*26c0*/  MUFU.RSQ R2, -QNAN ;  /* 0xffc0000000027908 */ /* 0x000e220000001400 */
[----:B------:R-:W-:Y:S05]  /*26d0*/  BRA `(.L_x_91) ;  /* 0x0000000000047947 */ /* 0x000fea0003800000 */
.L_x_83:
[----:B------:R-:W-:-:S07]  /*26e0*/  FADD.FTZ R2, R29, R24 ;  /* 0x000000181d027221 */ /* 0x000fce0000010000 */
.L_x_91:
[----:B------:R-:W-:Y:S05]  /*26f0*/  BSYNC.RECONVERGENT B0 ;  /* 0x0000000000007941 */ /* 0x000fea0003800200 */
.L_x_81:
[----:B------:R-:W-:Y:S01]  /*2700*/  HFMA2 R23, -RZ, RZ, 0, 0 ;  /* 0x00000000ff177431 */ /* 0x000fe200000001ff */
[----:B------:R-:W-:-:S04]  /*2710*/  MOV R22, R4 ;  /* 0x0000000400167202 */ /* 0x000fc80000000f00 */
[----:B0-----:R-:W-:Y:S05]  /*2720*/  RET.REL.NODEC R22 `(regsLimit) ;  /* 0xffffffd816347950 */ /* 0x001fea0003c3ffff */
.L_x_92:
        /* <DEDUP_REMOVED lines=13> */
.L_x_97:


//--------------------- .text.blkLimit            --------------------------
	.section	.text.blkLimit,"ax",@progbits
	.align	128
        .global         blkLimit
        .type           blkLimit,@function
        .size           blkLimit,(.L_x_100 - blkLimit)
        .other          blkLimit,@"STO_CUDA_ENTRY STV_DEFAULT"
blkLimit:
.text.blkLimit:
        /* <DEDUP_REMOVED lines=11> */
[----:B-1----:R-:W2:Y:S02]  /*00b0*/  LDG.E R0, desc[UR4][R2.64] ;  /* 0x0000000402007981 */ /* 0x002ea4000c1e1900 */
[----:B--2---:R-:W-:-:S05]  /*00c0*/  FADD R5, R0, 1 ;  /* 0x3f80000000057421 */ /* 0x004fca0000000000 */
[----:B------:R-:W-:Y:S01]  /*00d0*/  STG.E desc[UR4][R2.64], R5 ;  /* 0x0000000502007986 */ /* 0x000fe2000c101904 */
[----:B------:R-:W-:Y:S05]  /*00e0*/  EXIT ;  /* 0x000000000000794d */ /* 0x000fea0003800000 */
.L_x_93:
        /* <DEDUP_REMOVED lines=9> */
.L_x_100:


//--------------------- .nv.shared.shmemLimit     --------------------------
	.section	.nv.shared.shmemLimit,"aw",@nobits
	.sectionflags	@""
	.align	4
.nv.shared.shmemLimit:
	.zero		9216


//--------------------- .nv.shared.reserved.0     --------------------------
	.section	.nv.shared.reserved.0,"aw",@nobits
	.weak		__nv_reservedSMEM_offset_0_alias
	.size		__nv_reservedSMEM_offset_0_alias, 0, 64
	.other		__nv_reservedSMEM_offset_0_alias,@"STO_CUDA_RESERVED_SHARED STV_DEFAULT"
__nv_reservedSMEM_offset_0_alias:
	.zero		0
	.zero		64


//--------------------- .nv.constant0.shmemLimit  --------------------------
	.section	.nv.constant0.shmemLimit,"a",@progbits
	.sectionflags	@""
	.align	4
.nv.constant0.shmemLimit:
	.zero		908


//--------------------- .nv.constant0.regsLimit   --------------------------
	.section	.nv.constant0.regsLimit,"a",@progbits
	.sectionflags	@""
	.align	4
.nv.constant0.regsLimit:
	.zero		908


//--------------------- .nv.constant0.blkLimit    --------------------------
	.section	.nv.constant0.blkLimit,"a",@progbits
	.sectionflags	@""
	.align	4
.nv.constant0.blkLimit:
	.zero		908


//--------------------- SYMBOLS --------------------------

	.type		.nv.reservedSmem.offset0,@object
	.size		.nv.reservedSmem.offset0,0x4
	.type		.nv.reservedSmem.cap,@object
	.size		.nv.reservedSmem.cap,0x4
